//
// Generated by NVIDIA NVVM Compiler
//
// Compiler Build ID: CL-36424714
// Cuda compilation tools, release 13.0, V13.0.88
// Based on NVVM 20.0.0
//

.version 9.0
.target sm_100
.address_size 64

	// .globl	_Z17split_transpose_kPK5char2PS_iiiii
// _ZZ17split_transpose_kPK5char2PS_iiiiiE16transpose_buffer has been demoted
.global .align 1 .b8 _ZN34_INTERNAL_2346139b_4_k_cu_b84d47174cuda3std3__45__cpo5beginE[1];
.global .align 1 .b8 _ZN34_INTERNAL_2346139b_4_k_cu_b84d47174cuda3std3__45__cpo3endE[1];
.global .align 1 .b8 _ZN34_INTERNAL_2346139b_4_k_cu_b84d47174cuda3std3__45__cpo6cbeginE[1];
.global .align 1 .b8 _ZN34_INTERNAL_2346139b_4_k_cu_b84d47174cuda3std3__45__cpo4cendE[1];
.global .align 1 .b8 _ZN34_INTERNAL_2346139b_4_k_cu_b84d47174cuda3std3__45__cpo6rbeginE[1];
.global .align 1 .b8 _ZN34_INTERNAL_2346139b_4_k_cu_b84d47174cuda3std3__45__cpo4rendE[1];
.global .align 1 .b8 _ZN34_INTERNAL_2346139b_4_k_cu_b84d47174cuda3std3__45__cpo7crbeginE[1];
.global .align 1 .b8 _ZN34_INTERNAL_2346139b_4_k_cu_b84d47174cuda3std3__45__cpo5crendE[1];
.global .align 1 .b8 _ZN34_INTERNAL_2346139b_4_k_cu_b84d47174cuda3std3__436_GLOBAL__N__2346139b_4_k_cu_b84d47176ignoreE[1];
.global .align 1 .b8 _ZN34_INTERNAL_2346139b_4_k_cu_b84d47174cuda3std3__419piecewise_constructE[1];
.global .align 1 .b8 _ZN34_INTERNAL_2346139b_4_k_cu_b84d47174cuda3std3__48in_placeE[1];
.global .align 1 .b8 _ZN34_INTERNAL_2346139b_4_k_cu_b84d47174cuda3std3__420unreachable_sentinelE[1];
.global .align 1 .b8 _ZN34_INTERNAL_2346139b_4_k_cu_b84d47174cuda3std3__47nulloptE[1];
.global .align 1 .b8 _ZN34_INTERNAL_2346139b_4_k_cu_b84d47174cuda3std3__48unexpectE[1];
.global .align 1 .b8 _ZN34_INTERNAL_2346139b_4_k_cu_b84d47174cuda3std6ranges3__45__cpo4swapE[1];
.global .align 1 .b8 _ZN34_INTERNAL_2346139b_4_k_cu_b84d47174cuda3std6ranges3__45__cpo9iter_moveE[1];
.global .align 1 .b8 _ZN34_INTERNAL_2346139b_4_k_cu_b84d47174cuda3std6ranges3__45__cpo5beginE[1];
.global .align 1 .b8 _ZN34_INTERNAL_2346139b_4_k_cu_b84d47174cuda3std6ranges3__45__cpo3endE[1];
.global .align 1 .b8 _ZN34_INTERNAL_2346139b_4_k_cu_b84d47174cuda3std6ranges3__45__cpo6cbeginE[1];
.global .align 1 .b8 _ZN34_INTERNAL_2346139b_4_k_cu_b84d47174cuda3std6ranges3__45__cpo4cendE[1];
.global .align 1 .b8 _ZN34_INTERNAL_2346139b_4_k_cu_b84d47174cuda3std6ranges3__45__cpo7advanceE[1];
.global .align 1 .b8 _ZN34_INTERNAL_2346139b_4_k_cu_b84d47174cuda3std6ranges3__45__cpo9iter_swapE[1];
.global .align 1 .b8 _ZN34_INTERNAL_2346139b_4_k_cu_b84d47174cuda3std6ranges3__45__cpo4nextE[1];
.global .align 1 .b8 _ZN34_INTERNAL_2346139b_4_k_cu_b84d47174cuda3std6ranges3__45__cpo4prevE[1];
.global .align 1 .b8 _ZN34_INTERNAL_2346139b_4_k_cu_b84d47174cuda3std6ranges3__45__cpo4dataE[1];
.global .align 1 .b8 _ZN34_INTERNAL_2346139b_4_k_cu_b84d47174cuda3std6ranges3__45__cpo5cdataE[1];
.global .align 1 .b8 _ZN34_INTERNAL_2346139b_4_k_cu_b84d47174cuda3std6ranges3__45__cpo4sizeE[1];
.global .align 1 .b8 _ZN34_INTERNAL_2346139b_4_k_cu_b84d47174cuda3std6ranges3__45__cpo5ssizeE[1];
.global .align 1 .b8 _ZN34_INTERNAL_2346139b_4_k_cu_b84d47174cuda3std6ranges3__45__cpo8distanceE[1];
.global .align 1 .b8 _ZN34_INTERNAL_2346139b_4_k_cu_b84d47176thrust24THRUST_300001_SM_1000_NS8cuda_cub3parE[1];
.global .align 1 .b8 _ZN34_INTERNAL_2346139b_4_k_cu_b84d47176thrust24THRUST_300001_SM_1000_NS8cuda_cub10par_nosyncE[1];
.global .align 1 .b8 _ZN34_INTERNAL_2346139b_4_k_cu_b84d47176thrust24THRUST_300001_SM_1000_NS6system6detail10sequential3seqE[1];
.global .align 1 .b8 _ZN34_INTERNAL_2346139b_4_k_cu_b84d47176thrust24THRUST_300001_SM_1000_NS12placeholders2_1E[1];
.global .align 1 .b8 _ZN34_INTERNAL_2346139b_4_k_cu_b84d47176thrust24THRUST_300001_SM_1000_NS12placeholders2_2E[1];
.global .align 1 .b8 _ZN34_INTERNAL_2346139b_4_k_cu_b84d47176thrust24THRUST_300001_SM_1000_NS12placeholders2_3E[1];
.global .align 1 .b8 _ZN34_INTERNAL_2346139b_4_k_cu_b84d47176thrust24THRUST_300001_SM_1000_NS12placeholders2_4E[1];
.global .align 1 .b8 _ZN34_INTERNAL_2346139b_4_k_cu_b84d47176thrust24THRUST_300001_SM_1000_NS12placeholders2_5E[1];
.global .align 1 .b8 _ZN34_INTERNAL_2346139b_4_k_cu_b84d47176thrust24THRUST_300001_SM_1000_NS12placeholders2_6E[1];
.global .align 1 .b8 _ZN34_INTERNAL_2346139b_4_k_cu_b84d47176thrust24THRUST_300001_SM_1000_NS12placeholders2_7E[1];
.global .align 1 .b8 _ZN34_INTERNAL_2346139b_4_k_cu_b84d47176thrust24THRUST_300001_SM_1000_NS12placeholders2_8E[1];
.global .align 1 .b8 _ZN34_INTERNAL_2346139b_4_k_cu_b84d47176thrust24THRUST_300001_SM_1000_NS12placeholders2_9E[1];
.global .align 1 .b8 _ZN34_INTERNAL_2346139b_4_k_cu_b84d47176thrust24THRUST_300001_SM_1000_NS12placeholders3_10E[1];
.global .align 1 .b8 _ZN34_INTERNAL_2346139b_4_k_cu_b84d47176thrust24THRUST_300001_SM_1000_NS3seqE[1];

.visible .entry _Z17split_transpose_kPK5char2PS_iiiii(
	.param .u64 .ptr .align 1 _Z17split_transpose_kPK5char2PS_iiiii_param_0,
	.param .u64 .ptr .align 1 _Z17split_transpose_kPK5char2PS_iiiii_param_1,
	.param .u32 _Z17split_transpose_kPK5char2PS_iiiii_param_2,
	.param .u32 _Z17split_transpose_kPK5char2PS_iiiii_param_3,
	.param .u32 _Z17split_transpose_kPK5char2PS_iiiii_param_4,
	.param .u32 _Z17split_transpose_kPK5char2PS_iiiii_param_5,
	.param .u32 _Z17split_transpose_kPK5char2PS_iiiii_param_6
)
{
	.reg .pred 	%p<18>;
	.reg .b16 	%rs<7>;
	.reg .b32 	%r<89>;
	.reg .b32 	%f<4>;
	.reg .b64 	%rd<11>;
	// demoted variable
	.shared .align 2 .b8 _ZZ17split_transpose_kPK5char2PS_iiiiiE16transpose_buffer[32768];
	ld.param.u64 	%rd3, [_Z17split_transpose_kPK5char2PS_iiiii_param_0];
	ld.param.u64 	%rd4, [_Z17split_transpose_kPK5char2PS_iiiii_param_1];
	ld.param.u32 	%r42, [_Z17split_transpose_kPK5char2PS_iiiii_param_3];
	ld.param.u32 	%r44, [_Z17split_transpose_kPK5char2PS_iiiii_param_5];
	ld.param.u32 	%r45, [_Z17split_transpose_kPK5char2PS_iiiii_param_6];
	cvta.to.global.u64 	%rd1, %rd4;
	shl.b32 	%r1, %r42, 1;
	cvt.rn.f32.s32 	%f1, %r42;
	mul.f32 	%f2, %f1, 0f3D000000;
	cvt.rpi.f32.f32 	%f3, %f2;
	cvt.rzi.s32.f32 	%r2, %f3;
	mov.u32 	%r80, %ctaid.x;
	setp.ge.s32 	%p1, %r80, %r45;
	@%p1 bra 	$L__BB0_26;
	mov.u32 	%r4, %tid.y;
	mov.u32 	%r5, %tid.x;
	mov.u32 	%r6, %ntid.x;
	mov.u32 	%r7, %ntid.y;
	shl.b32 	%r8, %r44, 9;
	cvta.to.global.u64 	%rd2, %rd3;
$L__BB0_2:
	mov.u32 	%r81, %ctaid.y;
	setp.ge.s32 	%p2, %r81, %r44;
	@%p2 bra 	$L__BB0_25;
	ld.param.u32 	%r79, [_Z17split_transpose_kPK5char2PS_iiiii_param_4];
	ld.param.u32 	%r78, [_Z17split_transpose_kPK5char2PS_iiiii_param_2];
	mad.lo.s32 	%r11, %r80, %r78, %r79;
$L__BB0_4:
	setp.lt.s32 	%p3, %r2, 1;
	@%p3 bra 	$L__BB0_24;
	shl.b32 	%r13, %r81, 9;
	mul.lo.s32 	%r47, %r45, %r81;
	shl.b32 	%r48, %r47, 8;
	shl.b32 	%r49, %r80, 8;
	add.s32 	%r14, %r48, %r49;
	mov.b32 	%r82, 0;
$L__BB0_6:
	shl.b32 	%r16, %r82, 5;
	sub.s32 	%r50, %r42, %r16;
	min.s32 	%r17, %r50, 32;
	setp.ge.s32 	%p4, %r4, %r17;
	@%p4 bra 	$L__BB0_12;
	add.s32 	%r18, %r11, %r16;
	mov.u32 	%r83, %r4;
$L__BB0_8:
	setp.gt.u32 	%p5, %r5, 511;
	@%p5 bra 	$L__BB0_11;
	add.s32 	%r51, %r18, %r83;
	mad.lo.s32 	%r20, %r51, %r8, %r13;
	shl.b32 	%r52, %r83, 10;
	mov.u32 	%r53, _ZZ17split_transpose_kPK5char2PS_iiiiiE16transpose_buffer;
	add.s32 	%r21, %r53, %r52;
	mov.u32 	%r84, %r5;
$L__BB0_10:
	and.b32  	%r54, %r84, 1;
	and.b32  	%r55, %r84, 510;
	add.s32 	%r56, %r20, %r55;
	add.s32 	%r57, %r56, %r54;
	shl.b32 	%r58, %r84, 1;
	and.b32  	%r59, %r58, -4;
	add.s32 	%r60, %r21, %r59;
	and.b32  	%r61, %r58, 2;
	add.s32 	%r62, %r60, %r61;
	mul.wide.s32 	%rd5, %r57, 2;
	add.s64 	%rd6, %rd2, %rd5;
	ld.global.nc.v2.u8 	{%rs1, %rs2}, [%rd6];
	st.shared.v2.u8 	[%r62], {%rs1, %rs2};
	add.s32 	%r84, %r84, %r6;
	setp.lt.u32 	%p6, %r84, 512;
	@%p6 bra 	$L__BB0_10;
$L__BB0_11:
	add.s32 	%r83, %r83, %r7;
	setp.lt.s32 	%p7, %r83, %r17;
	@%p7 bra 	$L__BB0_8;
$L__BB0_12:
	setp.gt.u32 	%p8, %r4, 255;
	bar.sync 	0;
	@%p8 bra 	$L__BB0_23;
	mov.u32 	%r85, %r4;
$L__BB0_14:
	setp.ge.s32 	%p9, %r5, %r17;
	@%p9 bra 	$L__BB0_17;
	add.s32 	%r63, %r14, %r85;
	mad.lo.s32 	%r26, %r63, %r1, %r16;
	shl.b32 	%r64, %r85, 2;
	mov.u32 	%r65, _ZZ17split_transpose_kPK5char2PS_iiiiiE16transpose_buffer;
	add.s32 	%r27, %r65, %r64;
	mov.u32 	%r86, %r5;
$L__BB0_16:
	add.s32 	%r66, %r26, %r86;
	mul.wide.s32 	%rd7, %r66, 2;
	add.s64 	%rd8, %rd1, %rd7;
	shl.b32 	%r67, %r86, 10;
	add.s32 	%r68, %r27, %r67;
	ld.shared.v2.u8 	{%rs3, %rs4}, [%r68];
	st.global.v2.u8 	[%rd8], {%rs3, %rs4};
	add.s32 	%r86, %r86, %r6;
	setp.lt.s32 	%p10, %r86, %r17;
	@%p10 bra 	$L__BB0_16;
$L__BB0_17:
	add.s32 	%r85, %r85, %r7;
	setp.lt.u32 	%p11, %r85, 256;
	@%p11 bra 	$L__BB0_14;
	add.s32 	%r31, %r42, %r16;
	mov.u32 	%r87, %r4;
$L__BB0_19:
	setp.ge.s32 	%p12, %r5, %r17;
	@%p12 bra 	$L__BB0_22;
	add.s32 	%r69, %r14, %r87;
	mad.lo.s32 	%r33, %r69, %r1, %r31;
	shl.b32 	%r70, %r87, 2;
	mov.u32 	%r71, _ZZ17split_transpose_kPK5char2PS_iiiiiE16transpose_buffer;
	add.s32 	%r72, %r71, %r70;
	add.s32 	%r34, %r72, 2;
	mov.u32 	%r88, %r5;
$L__BB0_21:
	add.s32 	%r73, %r33, %r88;
	mul.wide.s32 	%rd9, %r73, 2;
	add.s64 	%rd10, %rd1, %rd9;
	shl.b32 	%r74, %r88, 10;
	add.s32 	%r75, %r34, %r74;
	ld.shared.v2.u8 	{%rs5, %rs6}, [%r75];
	st.global.v2.u8 	[%rd10], {%rs5, %rs6};
	add.s32 	%r88, %r88, %r6;
	setp.lt.s32 	%p13, %r88, %r17;
	@%p13 bra 	$L__BB0_21;
$L__BB0_22:
	add.s32 	%r87, %r87, %r7;
	setp.lt.u32 	%p14, %r87, 256;
	@%p14 bra 	$L__BB0_19;
$L__BB0_23:
	bar.sync 	0;
	add.s32 	%r82, %r82, 1;
	setp.ne.s32 	%p15, %r82, %r2;
	@%p15 bra 	$L__BB0_6;
$L__BB0_24:
	mov.u32 	%r76, %nctaid.y;
	add.s32 	%r81, %r81, %r76;
	setp.lt.s32 	%p16, %r81, %r44;
	@%p16 bra 	$L__BB0_4;
$L__BB0_25:
	mov.u32 	%r77, %nctaid.x;
	add.s32 	%r80, %r80, %r77;
	setp.lt.s32 	%p17, %r80, %r45;
	@%p17 bra 	$L__BB0_2;
$L__BB0_26:
	ret;

}
	// .globl	_Z24input_transpose_simple_kPK5char2PS_iii
.visible .entry _Z24input_transpose_simple_kPK5char2PS_iii(
	.param .u64 .ptr .align 1 _Z24input_transpose_simple_kPK5char2PS_iii_param_0,
	.param .u64 .ptr .align 1 _Z24input_transpose_simple_kPK5char2PS_iii_param_1,
	.param .u32 _Z24input_transpose_simple_kPK5char2PS_iii_param_2,
	.param .u32 _Z24input_transpose_simple_kPK5char2PS_iii_param_3,
	.param .u32 _Z24input_transpose_simple_kPK5char2PS_iii_param_4
)
{
	.reg .pred 	%p<9>;
	.reg .b16 	%rs<3>;
	.reg .b32 	%r<41>;
	.reg .b64 	%rd<9>;

	ld.param.u64 	%rd3, [_Z24input_transpose_simple_kPK5char2PS_iii_param_0];
	ld.param.u64 	%rd4, [_Z24input_transpose_simple_kPK5char2PS_iii_param_1];
	ld.param.u32 	%r25, [_Z24input_transpose_simple_kPK5char2PS_iii_param_2];
	ld.param.u32 	%r26, [_Z24input_transpose_simple_kPK5char2PS_iii_param_3];
	ld.param.u32 	%r27, [_Z24input_transpose_simple_kPK5char2PS_iii_param_4];
	mov.u32 	%r37, %ctaid.x;
	setp.ge.s32 	%p1, %r37, %r27;
	@%p1 bra 	$L__BB1_12;
	mov.u32 	%r2, %ctaid.y;
	mov.u32 	%r3, %tid.y;
	mov.u32 	%r4, %tid.x;
	shl.b32 	%r5, %r27, 8;
	mov.u32 	%r6, %ntid.x;
	mov.u32 	%r7, %ntid.y;
	mov.u32 	%r8, %nctaid.y;
	mov.u32 	%r9, %nctaid.x;
	shl.b32 	%r10, %r25, 1;
	shl.b32 	%r11, %r26, 9;
	cvta.to.global.u64 	%rd1, %rd3;
	cvta.to.global.u64 	%rd2, %rd4;
$L__BB1_2:
	setp.ge.s32 	%p2, %r2, %r26;
	@%p2 bra 	$L__BB1_11;
	mul.lo.s32 	%r13, %r37, %r25;
	shl.b32 	%r14, %r37, 8;
	mov.u32 	%r38, %r2;
$L__BB1_4:
	setp.ge.s32 	%p3, %r3, %r25;
	@%p3 bra 	$L__BB1_10;
	shl.b32 	%r16, %r38, 9;
	mad.lo.s32 	%r17, %r5, %r38, %r14;
	mov.u32 	%r39, %r3;
$L__BB1_6:
	setp.gt.u32 	%p4, %r4, 511;
	@%p4 bra 	$L__BB1_9;
	add.s32 	%r28, %r39, %r13;
	mad.lo.s32 	%r19, %r28, %r11, %r16;
	mov.u32 	%r40, %r4;
$L__BB1_8:
	and.b32  	%r29, %r40, 1;
	shr.u32 	%r30, %r40, 1;
	and.b32  	%r31, %r40, 510;
	add.s32 	%r32, %r19, %r31;
	add.s32 	%r33, %r32, %r29;
	add.s32 	%r34, %r17, %r30;
	mad.lo.s32 	%r35, %r29, %r25, %r39;
	mad.lo.s32 	%r36, %r34, %r10, %r35;
	mul.wide.s32 	%rd5, %r36, 2;
	add.s64 	%rd6, %rd2, %rd5;
	mul.wide.s32 	%rd7, %r33, 2;
	add.s64 	%rd8, %rd1, %rd7;
	ld.global.nc.v2.u8 	{%rs1, %rs2}, [%rd8];
	st.global.v2.u8 	[%rd6], {%rs1, %rs2};
	add.s32 	%r40, %r40, %r6;
	setp.lt.u32 	%p5, %r40, 512;
	@%p5 bra 	$L__BB1_8;
$L__BB1_9:
	add.s32 	%r39, %r39, %r7;
	setp.lt.s32 	%p6, %r39, %r25;
	@%p6 bra 	$L__BB1_6;
$L__BB1_10:
	add.s32 	%r38, %r38, %r8;
	setp.lt.s32 	%p7, %r38, %r26;
	@%p7 bra 	$L__BB1_4;
$L__BB1_11:
	add.s32 	%r37, %r37, %r9;
	setp.lt.s32 	%p8, %r37, %r27;
	@%p8 bra 	$L__BB1_2;
$L__BB1_12:
	ret;

}
	// .globl	_ZN3cub18CUB_300001_SM_10006detail11EmptyKernelIvEEvv
.visible .entry _ZN3cub18CUB_300001_SM_10006detail11EmptyKernelIvEEvv()
{


	ret;

}


// ===== COMPILED SASS (sm_100) =====

	.target	sm_100

	.elftype	@"ET_EXEC"


//--------------------- .note.nv.tkinfo           --------------------------
	.section	.note.nv.tkinfo,"",@"SHT_NOTE"
	.sectionflags	@"SHF_NOTE_NV_TKINFO"
	.tkinfo
        /*0018*/ 	.word	0x00000002
        /*0030*/ 	.string	""
        /*0030*/ 	.string	"ptxas"
        /*0030*/ 	.string	"Cuda compilation tools, release 13.0, V13.0.88"
        /*0030*/ 	.string	"Build cuda_13.0.r13.0/compiler.36424714_0"
        /*0030*/ 	.string	"-arch sm_100 -m 64 "



//--------------------- .note.nv.cuinfo           --------------------------
	.section	.note.nv.cuinfo,"",@"SHT_NOTE"
	.sectionflags	@"SHF_NOTE_NV_CUINFO"
        /*0018*/ 	.short	0x0002
        /*001a*/ 	.short	0x0064
        /*001c*/ 	.short	0x0082
	.zero		2


//--------------------- .nv.info                  --------------------------
	.section	.nv.info,"",@"SHT_CUDA_INFO"
	.align	4


	//----- nvinfo : EIATTR_REGCOUNT
	.align		4
        /*0000*/ 	.byte	0x04, 0x2f
        /*0002*/ 	.short	(.L_44 - .L_43)
	.align		4
.L_43:
        /*0004*/ 	.word	index@(_Z17split_transpose_kPK5char2PS_iiiii)
        /*0008*/ 	.word	0x00000018


	//----- nvinfo : EIATTR_FRAME_SIZE
	.align		4
.L_44:
        /*000c*/ 	.byte	0x04, 0x11
        /*000e*/ 	.short	(.L_46 - .L_45)
	.align		4
.L_45:
        /*0010*/ 	.word	index@(_Z17split_transpose_kPK5char2PS_iiiii)
        /*0014*/ 	.word	0x00000000


	//----- nvinfo : EIATTR_REGCOUNT
	.align		4
.L_46:
        /*0018*/ 	.byte	0x04, 0x2f
        /*001a*/ 	.short	(.L_48 - .L_47)
	.align		4
.L_47:
        /*001c*/ 	.word	index@(_Z24input_transpose_simple_kPK5char2PS_iii)
        /*0020*/ 	.word	0x00000018


	//----- nvinfo : EIATTR_FRAME_SIZE
	.align		4
.L_48:
        /*0024*/ 	.byte	0x04, 0x11
        /*0026*/ 	.short	(.L_50 - .L_49)
	.align		4
.L_49:
        /*0028*/ 	.word	index@(_Z24input_transpose_simple_kPK5char2PS_iii)
        /*002c*/ 	.word	0x00000000


	//----- nvinfo : EIATTR_REGCOUNT
	.align		4
.L_50:
        /*0030*/ 	.byte	0x04, 0x2f
        /*0032*/ 	.short	(.L_52 - .L_51)
	.align		4
.L_51:
        /*0034*/ 	.word	index@(_ZN3cub18CUB_300001_SM_10006detail11EmptyKernelIvEEvv)
        /*0038*/ 	.word	0x00000004


	//----- nvinfo : EIATTR_FRAME_SIZE
	.align		4
.L_52:
        /*003c*/ 	.byte	0x04, 0x11
        /*003e*/ 	.short	(.L_54 - .L_53)
	.align		4
.L_53:
        /*0040*/ 	.word	index@(_ZN3cub18CUB_300001_SM_10006detail11EmptyKernelIvEEvv)
        /*0044*/ 	.word	0x00000000


	//----- nvinfo : EIATTR_MIN_STACK_SIZE
	.align		4
.L_54:
        /*0048*/ 	.byte	0x04, 0x12
        /*004a*/ 	.short	(.L_56 - .L_55)
	.align		4
.L_55:
        /*004c*/ 	.word	index@(_ZN3cub18CUB_300001_SM_10006detail11EmptyKernelIvEEvv)
        /*0050*/ 	.word	0x00000000


	//----- nvinfo : EIATTR_MIN_STACK_SIZE
	.align		4
.L_56:
        /*0054*/ 	.byte	0x04, 0x12
        /*0056*/ 	.short	(.L_58 - .L_57)
	.align		4
.L_57:
        /*0058*/ 	.word	index@(_Z24input_transpose_simple_kPK5char2PS_iii)
        /*005c*/ 	.word	0x00000000


	//----- nvinfo : EIATTR_MIN_STACK_SIZE
	.align		4
.L_58:
        /*0060*/ 	.byte	0x04, 0x12
        /*0062*/ 	.short	(.L_60 - .L_59)
	.align		4
.L_59:
        /*0064*/ 	.word	index@(_Z17split_transpose_kPK5char2PS_iiiii)
        /*0068*/ 	.word	0x00000000
.L_60:


//--------------------- .nv.compat                --------------------------
	.section	.nv.compat,"",@"SHT_CUDA_COMPAT_INFO"
	.align	4
        /*0000*/ 	.byte	0x02, 0x09, 0x00, 0x00, 0x02, 0x02, 0x01, 0x00, 0x02, 0x05, 0x05, 0x00, 0x03, 0x07, 0x01, 0x01
        /*0010*/ 	.byte	0x02, 0x03, 0x00, 0x00, 0x02, 0x06, 0x01, 0x00, 0x04, 0x0b, 0x08, 0x00, 0x09, 0x00, 0x00, 0x00
        /*0020*/ 	.byte	0x00, 0x00, 0x00, 0x00


//--------------------- .nv.info._ZN3cub18CUB_300001_SM_10006detail11EmptyKernelIvEEvv --------------------------
	.section	.nv.info._ZN3cub18CUB_300001_SM_10006detail11EmptyKernelIvEEvv,"",@"SHT_CUDA_INFO"
	.sectionflags	@""
	.align	4


	//----- nvinfo : EIATTR_CUDA_API_VERSION
	.align		4
        /*0000*/ 	.byte	0x04, 0x37
        /*0002*/ 	.short	(.L_62 - .L_61)
.L_61:
        /*0004*/ 	.word	0x00000082


	//----- nvinfo : EIATTR_SPARSE_MMA_MASK
	.align		4
.L_62:
        /*0008*/ 	.byte	0x03, 0x50
        /*000a*/ 	.short	0x0000


	//----- nvinfo : EIATTR_MAXREG_COUNT
	.align		4
        /*000c*/ 	.byte	0x03, 0x1b
        /*000e*/ 	.short	0x00ff


	//----- nvinfo : EIATTR_MERCURY_ISA_VERSION
	.align		4
        /*0010*/ 	.byte	0x03, 0x5f
        /*0012*/ 	.short	0x0101


	//----- nvinfo : EIATTR_VRC_CTA_INIT_COUNT
	.align		4
        /*0014*/ 	.byte	0x02, 0x4a
	.zero		1
	.zero		1


	//----- nvinfo : EIATTR_EXIT_INSTR_OFFSETS
	.align		4
        /*0018*/ 	.byte	0x04, 0x1c
        /*001a*/ 	.short	(.L_64 - .L_63)


	//   ....[0]....
.L_63:
        /*001c*/ 	.word	0x00000010


	//----- nvinfo : EIATTR_SW_WAR
	.align		4
.L_64:
        /*0020*/ 	.byte	0x04, 0x36
        /*0022*/ 	.short	(.L_66 - .L_65)
.L_65:
        /*0024*/ 	.word	0x00000008
.L_66:


//--------------------- .nv.info._Z24input_transpose_simple_kPK5char2PS_iii --------------------------
	.section	.nv.info._Z24input_transpose_simple_kPK5char2PS_iii,"",@"SHT_CUDA_INFO"
	.sectionflags	@""
	.align	4


	//----- nvinfo : EIATTR_CUDA_API_VERSION
	.align		4
        /*0000*/ 	.byte	0x04, 0x37
        /*0002*/ 	.short	(.L_68 - .L_67)
.L_67:
        /*0004*/ 	.word	0x00000082


	//----- nvinfo : EIATTR_KPARAM_INFO
	.align		4
.L_68:
        /*0008*/ 	.byte	0x04, 0x17
        /*000a*/ 	.short	(.L_70 - .L_69)
.L_69:
        /*000c*/ 	.word	0x00000000
        /*0010*/ 	.short	0x0004
        /*0012*/ 	.short	0x0018
        /*0014*/ 	.byte	0x00, 0xf0, 0x11, 0x00


	//----- nvinfo : EIATTR_KPARAM_INFO
	.align		4
.L_70:
        /*0018*/ 	.byte	0x04, 0x17
        /*001a*/ 	.short	(.L_72 - .L_71)
.L_71:
        /*001c*/ 	.word	0x00000000
        /*0020*/ 	.short	0x0003
        /*0022*/ 	.short	0x0014
        /*0024*/ 	.byte	0x00, 0xf0, 0x11, 0x00


	//----- nvinfo : EIATTR_KPARAM_INFO
	.align		4
.L_72:
        /*0028*/ 	.byte	0x04, 0x17
        /*002a*/ 	.short	(.L_74 - .L_73)
.L_73:
        /*002c*/ 	.word	0x00000000
        /*0030*/ 	.short	0x0002
        /*0032*/ 	.short	0x0010
        /*0034*/ 	.byte	0x00, 0xf0, 0x11, 0x00


	//----- nvinfo : EIATTR_KPARAM_INFO
	.align		4
.L_74:
        /*0038*/ 	.byte	0x04, 0x17
        /*003a*/ 	.short	(.L_76 - .L_75)
.L_75:
        /*003c*/ 	.word	0x00000000
        /*0040*/ 	.short	0x0001
        /*0042*/ 	.short	0x0008
        /*0044*/ 	.byte	0x00, 0xf5, 0x21, 0x00


	//----- nvinfo : EIATTR_KPARAM_INFO
	.align		4
.L_76:
        /*0048*/ 	.byte	0x04, 0x17
        /*004a*/ 	.short	(.L_78 - .L_77)
.L_77:
        /*004c*/ 	.word	0x00000000
        /*0050*/ 	.short	0x0000
        /*0052*/ 	.short	0x0000
        /*0054*/ 	.byte	0x00, 0xf5, 0x21, 0x00


	//----- nvinfo : EIATTR_SPARSE_MMA_MASK
	.align		4
.L_78:
        /*0058*/ 	.byte	0x03, 0x50
        /*005a*/ 	.short	0x0000


	//----- nvinfo : EIATTR_MAXREG_COUNT
	.align		4
        /*005c*/ 	.byte	0x03, 0x1b
        /*005e*/ 	.short	0x00ff


	//----- nvinfo : EIATTR_MERCURY_ISA_VERSION
	.align		4
        /*0060*/ 	.byte	0x03, 0x5f
        /*0062*/ 	.short	0x0101


	//----- nvinfo : EIATTR_VRC_CTA_INIT_COUNT
	.align		4
        /*0064*/ 	.byte	0x02, 0x4a
	.zero		1
	.zero		1


	//----- nvinfo : EIATTR_EXIT_INSTR_OFFSETS
	.align		4
        /*0068*/ 	.byte	0x04, 0x1c
        /*006a*/ 	.short	(.L_80 - .L_79)


	//   ....[0]....
.L_79:
        /*006c*/ 	.word	0x00000040


	//   ....[1]....
        /*0070*/ 	.word	0x00000420


	//----- nvinfo : EIATTR_CRS_STACK_SIZE
	.align		4
.L_80:
        /*0074*/ 	.byte	0x04, 0x1e
        /*0076*/ 	.short	(.L_82 - .L_81)
.L_81:
        /*0078*/ 	.word	0x00000000


	//----- nvinfo : EIATTR_CBANK_PARAM_SIZE
	.align		4
.L_82:
        /*007c*/ 	.byte	0x03, 0x19
        /*007e*/ 	.short	0x001c


	//----- nvinfo : EIATTR_PARAM_CBANK
	.align		4
        /*0080*/ 	.byte	0x04, 0x0a
        /*0082*/ 	.short	(.L_84 - .L_83)
	.align		4
.L_83:
        /*0084*/ 	.word	index@(.nv.constant0._Z24input_transpose_simple_kPK5char2PS_iii)
        /*0088*/ 	.short	0x0380
        /*008a*/ 	.short	0x001c


	//----- nvinfo : EIATTR_SW_WAR
	.align		4
.L_84:
        /*008c*/ 	.byte	0x04, 0x36
        /*008e*/ 	.short	(.L_86 - .L_85)
.L_85:
        /*0090*/ 	.word	0x00000008
.L_86:


//--------------------- .nv.info._Z17split_transpose_kPK5char2PS_iiiii --------------------------
	.section	.nv.info._Z17split_transpose_kPK5char2PS_iiiii,"",@"SHT_CUDA_INFO"
	.sectionflags	@""
	.align	4


	//----- nvinfo : EIATTR_CUDA_API_VERSION
	.align		4
        /*0000*/ 	.byte	0x04, 0x37
        /*0002*/ 	.short	(.L_88 - .L_87)
.L_87:
        /*0004*/ 	.word	0x00000082


	//----- nvinfo : EIATTR_KPARAM_INFO
	.align		4
.L_88:
        /*0008*/ 	.byte	0x04, 0x17
        /*000a*/ 	.short	(.L_90 - .L_89)
.L_89:
        /*000c*/ 	.word	0x00000000
        /*0010*/ 	.short	0x0006
        /*0012*/ 	.short	0x0020
        /*0014*/ 	.byte	0x00, 0xf0, 0x11, 0x00


	//----- nvinfo : EIATTR_KPARAM_INFO
	.align		4
.L_90:
        /*0018*/ 	.byte	0x04, 0x17
        /*001a*/ 	.short	(.L_92 - .L_91)
.L_91:
        /*001c*/ 	.word	0x00000000
        /*0020*/ 	.short	0x0005
        /*0022*/ 	.short	0x001c
        /*0024*/ 	.byte	0x00, 0xf0, 0x11, 0x00


	//----- nvinfo : EIATTR_KPARAM_INFO
	.align		4
.L_92:
        /*0028*/ 	.byte	0x04, 0x17
        /*002a*/ 	.short	(.L_94 - .L_93)
.L_93:
        /*002c*/ 	.word	0x00000000
        /*0030*/ 	.short	0x0004
        /*0032*/ 	.short	0x0018
        /*0034*/ 	.byte	0x00, 0xf0, 0x11, 0x00


	//----- nvinfo : EIATTR_KPARAM_INFO
	.align		4
.L_94:
        /*0038*/ 	.byte	0x04, 0x17
        /*003a*/ 	.short	(.L_96 - .L_95)
.L_95:
        /*003c*/ 	.word	0x00000000
        /*0040*/ 	.short	0x0003
        /*0042*/ 	.short	0x0014
        /*0044*/ 	.byte	0x00, 0xf0, 0x11, 0x00


	//----- nvinfo : EIATTR_KPARAM_INFO
	.align		4
.L_96:
        /*0048*/ 	.byte	0x04, 0x17
        /*004a*/ 	.short	(.L_98 - .L_97)
.L_97:
        /*004c*/ 	.word	0x00000000
        /*0050*/ 	.short	0x0002
        /*0052*/ 	.short	0x0010
        /*0054*/ 	.byte	0x00, 0xf0, 0x11, 0x00


	//----- nvinfo : EIATTR_KPARAM_INFO
	.align		4
.L_98:
        /*0058*/ 	.byte	0x04, 0x17
        /*005a*/ 	.short	(.L_100 - .L_99)
.L_99:
        /*005c*/ 	.word	0x00000000
        /*0060*/ 	.short	0x0001
        /*0062*/ 	.short	0x0008
        /*0064*/ 	.byte	0x00, 0xf5, 0x21, 0x00


	//----- nvinfo : EIATTR_KPARAM_INFO
	.align		4
.L_100:
        /*0068*/ 	.byte	0x04, 0x17
        /*006a*/ 	.short	(.L_102 - .L_101)
.L_101:
        /*006c*/ 	.word	0x00000000
        /*0070*/ 	.short	0x0000
        /*0072*/ 	.short	0x0000
        /*0074*/ 	.byte	0x00, 0xf5, 0x21, 0x00


	//----- nvinfo : EIATTR_SPARSE_MMA_MASK
	.align		4
.L_102:
        /*0078*/ 	.byte	0x03, 0x50
        /*007a*/ 	.short	0x0000


	//----- nvinfo : EIATTR_MAXREG_COUNT
	.align		4
        /*007c*/ 	.byte	0x03, 0x1b
        /*007e*/ 	.short	0x00ff


	//----- nvinfo : EIATTR_NUM_BARRIERS
	.align		4
        /*0080*/ 	.byte	0x02, 0x4c
        /*0082*/ 	.byte	0x01
	.zero		1


	//----- nvinfo : EIATTR_MERCURY_ISA_VERSION
	.align		4
        /*0084*/ 	.byte	0x03, 0x5f
        /*0086*/ 	.short	0x0101


	//----- nvinfo : EIATTR_VRC_CTA_INIT_COUNT
	.align		4
        /*0088*/ 	.byte	0x02, 0x4a
	.zero		1
	.zero		1


	//----- nvinfo : EIATTR_EXIT_INSTR_OFFSETS
	.align		4
        /*008c*/ 	.byte	0x04, 0x1c
        /*008e*/ 	.short	(.L_104 - .L_103)


	//   ....[0]....
.L_103:
        /*0090*/ 	.word	0x00000040


	//   ....[1]....
        /*0094*/ 	.word	0x00000900


	//----- nvinfo : EIATTR_CRS_STACK_SIZE
	.align		4
.L_104:
        /*0098*/ 	.byte	0x04, 0x1e
        /*009a*/ 	.short	(.L_106 - .L_105)
.L_105:
        /*009c*/ 	.word	0x00000000


	//----- nvinfo : EIATTR_CBANK_PARAM_SIZE
	.align		4
.L_106:
        /*00a0*/ 	.byte	0x03, 0x19
        /*00a2*/ 	.short	0x0024


	//----- nvinfo : EIATTR_PARAM_CBANK
	.align		4
        /*00a4*/ 	.byte	0x04, 0x0a
        /*00a6*/ 	.short	(.L_108 - .L_107)
	.align		4
.L_107:
        /*00a8*/ 	.word	index@(.nv.constant0._Z17split_transpose_kPK5char2PS_iiiii)
        /*00ac*/ 	.short	0x0380
        /*00ae*/ 	.short	0x0024


	//----- nvinfo : EIATTR_SW_WAR
	.align		4
.L_108:
        /*00b0*/ 	.byte	0x04, 0x36
        /*00b2*/ 	.short	(.L_110 - .L_109)
.L_109:
        /*00b4*/ 	.word	0x00000008
.L_110:


//--------------------- .nv.callgraph             --------------------------
	.section	.nv.callgraph,"",@"SHT_CUDA_CALLGRAPH"
	.align	4
	.sectionentsize	8
	.align		4
        /*0000*/ 	.word	0x00000000
	.align		4
        /*0004*/ 	.word	0xffffffff
	.align		4
        /*0008*/ 	.word	0x00000000
	.align		4
        /*000c*/ 	.word	0xfffffffe
	.align		4
        /*0010*/ 	.word	0x00000000
	.align		4
        /*0014*/ 	.word	0xfffffffd
	.align		4
        /*0018*/ 	.word	0x00000000
	.align		4
        /*001c*/ 	.word	0xfffffffc


//--------------------- .nv.constant4             --------------------------
	.section	.nv.constant4,"a",@progbits
	.align	8
	.align		8
.nv.constant4:
        /*0000*/ 	.dword	_ZN34_INTERNAL_2346139b_4_k_cu_b84d47174cuda3std3__45__cpo5beginE
	.align		8
        /*0008*/ 	.dword	_ZN34_INTERNAL_2346139b_4_k_cu_b84d47174cuda3std3__45__cpo3endE
	.align		8
        /*0010*/ 	.dword	_ZN34_INTERNAL_2346139b_4_k_cu_b84d47174cuda3std3__45__cpo6cbeginE
	.align		8
        /*0018*/ 	.dword	_ZN34_INTERNAL_2346139b_4_k_cu_b84d47174cuda3std3__45__cpo4cendE
	.align		8
        /*0020*/ 	.dword	_ZN34_INTERNAL_2346139b_4_k_cu_b84d47174cuda3std3__45__cpo6rbeginE
	.align		8
        /*0028*/ 	.dword	_ZN34_INTERNAL_2346139b_4_k_cu_b84d47174cuda3std3__45__cpo4rendE
	.align		8
        /*0030*/ 	.dword	_ZN34_INTERNAL_2346139b_4_k_cu_b84d47174cuda3std3__45__cpo7crbeginE
	.align		8
        /*0038*/ 	.dword	_ZN34_INTERNAL_2346139b_4_k_cu_b84d47174cuda3std3__45__cpo5crendE
	.align		8
        /*0040*/ 	.dword	_ZN34_INTERNAL_2346139b_4_k_cu_b84d47174cuda3std3__436_GLOBAL__N__2346139b_4_k_cu_b84d47176ignoreE
	.align		8
        /*0048*/ 	.dword	_ZN34_INTERNAL_2346139b_4_k_cu_b84d47174cuda3std3__419piecewise_constructE
	.align		8
        /*0050*/ 	.dword	_ZN34_INTERNAL_2346139b_4_k_cu_b84d47174cuda3std3__48in_placeE
	.align		8
        /*0058*/ 	.dword	_ZN34_INTERNAL_2346139b_4_k_cu_b84d47174cuda3std3__420unreachable_sentinelE
	.align		8
        /*0060*/ 	.dword	_ZN34_INTERNAL_2346139b_4_k_cu_b84d47174cuda3std3__47nulloptE
	.align		8
        /*0068*/ 	.dword	_ZN34_INTERNAL_2346139b_4_k_cu_b84d47174cuda3std3__48unexpectE
	.align		8
        /*0070*/ 	.dword	_ZN34_INTERNAL_2346139b_4_k_cu_b84d47174cuda3std6ranges3__45__cpo4swapE
	.align		8
        /*0078*/ 	.dword	_ZN34_INTERNAL_2346139b_4_k_cu_b84d47174cuda3std6ranges3__45__cpo9iter_moveE
	.align		8
        /*0080*/ 	.dword	_ZN34_INTERNAL_2346139b_4_k_cu_b84d47174cuda3std6ranges3__45__cpo5beginE
	.align		8
        /*0088*/ 	.dword	_ZN34_INTERNAL_2346139b_4_k_cu_b84d47174cuda3std6ranges3__45__cpo3endE
	.align		8
        /*0090*/ 	.dword	_ZN34_INTERNAL_2346139b_4_k_cu_b84d47174cuda3std6ranges3__45__cpo6cbeginE
	.align		8
        /*0098*/ 	.dword	_ZN34_INTERNAL_2346139b_4_k_cu_b84d47174cuda3std6ranges3__45__cpo4cendE
	.align		8
        /*00a0*/ 	.dword	_ZN34_INTERNAL_2346139b_4_k_cu_b84d47174cuda3std6ranges3__45__cpo7advanceE
	.align		8
        /*00a8*/ 	.dword	_ZN34_INTERNAL_2346139b_4_k_cu_b84d47174cuda3std6ranges3__45__cpo9iter_swapE
	.align		8
        /*00b0*/ 	.dword	_ZN34_INTERNAL_2346139b_4_k_cu_b84d47174cuda3std6ranges3__45__cpo4nextE
	.align		8
        /*00b8*/ 	.dword	_ZN34_INTERNAL_2346139b_4_k_cu_b84d47174cuda3std6ranges3__45__cpo4prevE
	.align		8
        /*00c0*/ 	.dword	_ZN34_INTERNAL_2346139b_4_k_cu_b84d47174cuda3std6ranges3__45__cpo4dataE
	.align		8
        /*00c8*/ 	.dword	_ZN34_INTERNAL_2346139b_4_k_cu_b84d47174cuda3std6ranges3__45__cpo5cdataE
	.align		8
        /*00d0*/ 	.dword	_ZN34_INTERNAL_2346139b_4_k_cu_b84d47174cuda3std6ranges3__45__cpo4sizeE
	.align		8
        /*00d8*/ 	.dword	_ZN34_INTERNAL_2346139b_4_k_cu_b84d47174cuda3std6ranges3__45__cpo5ssizeE
	.align		8
        /*00e0*/ 	.dword	_ZN34_INTERNAL_2346139b_4_k_cu_b84d47174cuda3std6ranges3__45__cpo8distanceE
	.align		8
        /*00e8*/ 	.dword	_ZN34_INTERNAL_2346139b_4_k_cu_b84d47176thrust24THRUST_300001_SM_1000_NS8cuda_cub3parE
	.align		8
        /*00f0*/ 	.dword	_ZN34_INTERNAL_2346139b_4_k_cu_b84d47176thrust24THRUST_300001_SM_1000_NS8cuda_cub10par_nosyncE
	.align		8
        /*00f8*/ 	.dword	_ZN34_INTERNAL_2346139b_4_k_cu_b84d47176thrust24THRUST_300001_SM_1000_NS6system6detail10sequential3seqE
	.align		8
        /*0100*/ 	.dword	_ZN34_INTERNAL_2346139b_4_k_cu_b84d47176thrust24THRUST_300001_SM_1000_NS12placeholders2_1E
	.align		8
        /*0108*/ 	.dword	_ZN34_INTERNAL_2346139b_4_k_cu_b84d47176thrust24THRUST_300001_SM_1000_NS12placeholders2_2E
	.align		8
        /*0110*/ 	.dword	_ZN34_INTERNAL_2346139b_4_k_cu_b84d47176thrust24THRUST_300001_SM_1000_NS12placeholders2_3E
	.align		8
        /*0118*/ 	.dword	_ZN34_INTERNAL_2346139b_4_k_cu_b84d47176thrust24THRUST_300001_SM_1000_NS12placeholders2_4E
	.align		8
        /*0120*/ 	.dword	_ZN34_INTERNAL_2346139b_4_k_cu_b84d47176thrust24THRUST_300001_SM_1000_NS12placeholders2_5E
	.align		8
        /*0128*/ 	.dword	_ZN34_INTERNAL_2346139b_4_k_cu_b84d47176thrust24THRUST_300001_SM_1000_NS12placeholders2_6E
	.align		8
        /*0130*/ 	.dword	_ZN34_INTERNAL_2346139b_4_k_cu_b84d47176thrust24THRUST_300001_SM_1000_NS12placeholders2_7E
	.align		8
        /*0138*/ 	.dword	_ZN34_INTERNAL_2346139b_4_k_cu_b84d47176thrust24THRUST_300001_SM_1000_NS12placeholders2_8E
	.align		8
        /*0140*/ 	.dword	_ZN34_INTERNAL_2346139b_4_k_cu_b84d47176thrust24THRUST_300001_SM_1000_NS12placeholders2_9E
	.align		8
        /*0148*/ 	.dword	_ZN34_INTERNAL_2346139b_4_k_cu_b84d47176thrust24THRUST_300001_SM_1000_NS12placeholders3_10E
	.align		8
        /*0150*/ 	.dword	_ZN34_INTERNAL_2346139b_4_k_cu_b84d47176thrust24THRUST_300001_SM_1000_NS3seqE


//--------------------- .text._ZN3cub18CUB_300001_SM_10006detail11EmptyKernelIvEEvv --------------------------
	.section	.text._ZN3cub18CUB_300001_SM_10006detail11EmptyKernelIvEEvv,"ax",@progbits
	.align	128
        .global         _ZN3cub18CUB_300001_SM_10006detail11EmptyKernelIvEEvv
        .type           _ZN3cub18CUB_300001_SM_10006detail11EmptyKernelIvEEvv,@function
        .size           _ZN3cub18CUB_300001_SM_10006detail11EmptyKernelIvEEvv,(.L_x_34 - _ZN3cub18CUB_300001_SM_10006detail11EmptyKernelIvEEvv)
        .other          _ZN3cub18CUB_300001_SM_10006detail11EmptyKernelIvEEvv,@"STO_CUDA_ENTRY STV_DEFAULT"
_ZN3cub18CUB_300001_SM_10006detail11EmptyKernelIvEEvv:
.text._ZN3cub18CUB_300001_SM_10006detail11EmptyKernelIvEEvv:
[----:B------:R-:W-:Y:S01]  /*0000*/  LDC R1, c[0x0][0x37c] ;  /* 0x0000df00ff017b82 */ /* 0x000fe20000000800 */
[----:B------:R-:W-:Y:S05]  /*0010*/  EXIT ;  /* 0x000000000000794d */ /* 0x000fea0003800000 */
.L_x_0:
[----:B------:R-:W-:-:S00]  /*0020*/  BRA `(.L_x_0) ;  /* 0xfffffffc00fc7947 */ /* 0x000fc0000383ffff */
[----:B------:R-:W-:-:S00]  /*0030*/  NOP ;  /* 0x0000000000007918 */ /* 0x000fc00000000000 */
        /* <DEDUP_REMOVED lines=12> */
.L_x_34:


//--------------------- .text._Z24input_transpose_simple_kPK5char2PS_iii --------------------------
	.section	.text._Z24input_transpose_simple_kPK5char2PS_iii,"ax",@progbits
	.align	128
        .global         _Z24input_transpose_simple_kPK5char2PS_iii
        .type           _Z24input_transpose_simple_kPK5char2PS_iii,@function
        .size           _Z24input_transpose_simple_kPK5char2PS_iii,(.L_x_35 - _Z24input_transpose_simple_kPK5char2PS_iii)
        .other          _Z24input_transpose_simple_kPK5char2PS_iii,@"STO_CUDA_ENTRY STV_DEFAULT"
_Z24input_transpose_simple_kPK5char2PS_iii:
.text._Z24input_transpose_simple_kPK5char2PS_iii:
[----:B------:R-:W-:Y:S08]  /*0000*/  LDC R1, c[0x0][0x37c] ;  /* 0x0000df00ff017b82 */ /* 0x000ff00000000800 */
[----:B------:R-:W0:Y:S08]  /*0010*/  S2UR UR4, SR_CTAID.X ;  /* 0x00000000000479c3 */ /* 0x000e300000002500 */
[----:B------:R-:W0:Y:S02]  /*0020*/  LDC R0, c[0x0][0x398] ;  /* 0x0000e600ff007b82 */ /* 0x000e240000000800 */
[----:B0-----:R-:W-:-:S13]  /*0030*/  ISETP.LE.AND P0, PT, R0, UR4, PT ;  /* 0x0000000400007c0c */ /* 0x001fda000bf03270 */
[----:B------:R-:W-:Y:S05]  /*0040*/  @P0 EXIT ;  /* 0x000000000000094d */ /* 0x000fea0003800000 */
[----:B------:R-:W0:Y:S01]  /*0050*/  S2R R14, SR_TID.Y ;  /* 0x00000000000e7919 */ /* 0x000e220000002200 */
[----:B------:R-:W1:Y:S01]  /*0060*/  S2UR UR8, SR_CTAID.Y ;  /* 0x00000000000879c3 */ /* 0x000e620000002600 */
[----:B------:R-:W2:Y:S01]  /*0070*/  LDCU.64 UR6, c[0x0][0x390] ;  /* 0x00007200ff0677ac */ /* 0x000ea20008000a00 */
[----:B------:R-:W-:Y:S01]  /*0080*/  IMAD.SHL.U32 R0, R0, 0x100, RZ ;  /* 0x0000010000007824 */ /* 0x000fe200078e00ff */
[----:B------:R-:W3:Y:S01]  /*0090*/  S2R R15, SR_TID.X ;  /* 0x00000000000f7919 */ /* 0x000ee20000002100 */
[----:B------:R-:W4:Y:S01]  /*00a0*/  LDCU UR9, c[0x0][0x360] ;  /* 0x00006c00ff0977ac */ /* 0x000f220008000800 */
[----:B------:R-:W0:Y:S01]  /*00b0*/  LDCU UR10, c[0x0][0x364] ;  /* 0x00006c80ff0a77ac */ /* 0x000e220008000800 */
[----:B------:R-:W0:Y:S01]  /*00c0*/  LDCU UR11, c[0x0][0x374] ;  /* 0x00006e80ff0b77ac */ /* 0x000e220008000800 */
[----:B------:R-:W0:Y:S01]  /*00d0*/  LDCU.64 UR14, c[0x0][0x358] ;  /* 0x00006b00ff0e77ac */ /* 0x000e220008000a00 */
[----:B--2---:R-:W-:Y:S01]  /*00e0*/  USHF.L.U32 UR5, UR6, 0x1, URZ ;  /* 0x0000000106057899 */ /* 0x004fe200080006ff */
[----:B------:R-:W2:Y:S01]  /*00f0*/  LDCU UR12, c[0x0][0x370] ;  /* 0x00006e00ff0c77ac */ /* 0x000ea20008000800 */
[----:B------:R-:W-:-:S12]  /*0100*/  USHF.L.U32 UR6, UR7, 0x9, URZ ;  /* 0x0000000907067899 */ /* 0x000fd800080006ff */
.L_x_9:
[----:B------:R-:W1:Y:S02]  /*0110*/  LDCU UR7, c[0x0][0x394] ;  /* 0x00007280ff0777ac */ /* 0x000e640008000800 */
[----:B-1----:R-:W-:-:S09]  /*0120*/  UISETP.GE.AND UP0, UPT, UR8, UR7, UPT ;  /* 0x000000070800728c */ /* 0x002fd2000bf06270 */
[----:B0-----:R-:W-:Y:S05]  /*0130*/  BRA.U UP0, `(.L_x_1) ;  /* 0x0000000100a87547 */ /* 0x001fea000b800000 */
[----:B------:R-:W-:Y:S01]  /*0140*/  IMAD.U32 R11, RZ, RZ, UR8 ;  /* 0x00000008ff0b7e24 */ /* 0x000fe2000f8e00ff */
[----:B------:R-:W-:-:S12]  /*0150*/  USHF.L.U32 UR7, UR4, 0x8, URZ ;  /* 0x0000000804077899 */ /* 0x000fd800080006ff */
.L_x_8:
[----:B0-----:R-:W0:Y:S01]  /*0160*/  LDCU UR13, c[0x0][0x390] ;  /* 0x00007200ff0d77ac */ /* 0x001e220008000800 */
[----:B------:R-:W-:Y:S01]  /*0170*/  BSSY.RECONVERGENT B0, `(.L_x_2) ;  /* 0x0000022000007945 */ /* 0x000fe20003800200 */
[----:B0-----:R-:W-:-:S13]  /*0180*/  ISETP.GE.AND P0, PT, R14, UR13, PT ;  /* 0x0000000d0e007c0c */ /* 0x001fda000bf06270 */
[----:B------:R-:W-:Y:S05]  /*0190*/  @P0 BRA `(.L_x_3) ;  /* 0x00000000007c0947 */ /* 0x000fea0003800000 */
[----:B------:R-:W-:Y:S01]  /*01a0*/  SHF.L.U32 R17, R11, 0x9, RZ ;  /* 0x000000090b117819 */ /* 0x000fe200000006ff */
[----:B------:R-:W-:Y:S02]  /*01b0*/  IMAD R19, R0, R11, UR7 ;  /* 0x0000000700137e24 */ /* 0x000fe4000f8e020b */
[----:B------:R-:W-:-:S07]  /*01c0*/  IMAD.MOV.U32 R10, RZ, RZ, R14 ;  /* 0x000000ffff0a7224 */ /* 0x000fce00078e000e */
.L_x_7:
[----:B---3--:R-:W-:Y:S01]  /*01d0*/  ISETP.GT.U32.AND P0, PT, R15, 0x1ff, PT ;  /* 0x000001ff0f00780c */ /* 0x008fe20003f04070 */
[----:B------:R-:W-:-:S12]  /*01e0*/  BSSY.RECONVERGENT B1, `(.L_x_4) ;  /* 0x0000016000017945 */ /* 0x000fd80003800200 */
[----:B0-----:R-:W-:Y:S05]  /*01f0*/  @P0 BRA `(.L_x_5) ;  /* 0x0000000000500947 */ /* 0x001fea0003800000 */
[----:B------:R-:W0:Y:S01]  /*0200*/  LDC R21, c[0x0][0x390] ;  /* 0x0000e400ff157b82 */ /* 0x000e220000000800 */
[----:B------:R-:W-:-:S07]  /*0210*/  IMAD.MOV.U32 R12, RZ, RZ, R15 ;  /* 0x000000ffff0c7224 */ /* 0x000fce00078e000f */
[----:B------:R-:W1:Y:S08]  /*0220*/  LDC.64 R2, c[0x0][0x380] ;  /* 0x0000e000ff027b82 */ /* 0x000e700000000a00 */
[----:B------:R-:W3:Y:S01]  /*0230*/  LDC.64 R4, c[0x0][0x388] ;  /* 0x0000e200ff047b82 */ /* 0x000ee20000000a00 */
[----:B0-----:R-:W-:-:S04]  /*0240*/  IMAD R6, R21, UR4, R10 ;  /* 0x0000000415067c24 */ /* 0x001fc8000f8e020a */
[----:B------:R-:W-:-:S07]  /*0250*/  IMAD R16, R6, UR6, R17 ;  /* 0x0000000606107c24 */ /* 0x000fce000f8e0211 */
.L_x_6:
[C---:B0-----:R-:W-:Y:S02]  /*0260*/  LOP3.LUT R7, R12.reuse, 0x1, RZ, 0xc0, !PT ;  /* 0x000000010c077812 */ /* 0x041fe400078ec0ff */
[----:B------:R-:W-:-:S04]  /*0270*/  LOP3.LUT R6, R12, 0x1fe, RZ, 0xc0, !PT ;  /* 0x000001fe0c067812 */ /* 0x000fc800078ec0ff */
[----:B------:R-:W-:-:S05]  /*0280*/  IADD3 R9, PT, PT, R7, R16, R6 ;  /* 0x0000001007097210 */ /* 0x000fca0007ffe006 */
[----:B-1----:R-:W-:-:S06]  /*0290*/  IMAD.WIDE R8, R9, 0x2, R2 ;  /* 0x0000000209087825 */ /* 0x002fcc00078e0202 */
[----:B------:R-:W5:Y:S01]  /*02a0*/  LDG.E.U16.CONSTANT R8, desc[UR14][R8.64] ;  /* 0x0000000e08087981 */ /* 0x000f62000c1e9500 */
[C---:B------:R-:W-:Y:S01]  /*02b0*/  LEA.HI R6, R12.reuse, R19, RZ, 0x1f ;  /* 0x000000130c067211 */ /* 0x040fe200078ff8ff */
[----:B------:R-:W-:Y:S01]  /*02c0*/  IMAD R7, R7, R21, R10 ;  /* 0x0000001507077224 */ /* 0x000fe200078e020a */
[----:B----4-:R-:W-:-:S03]  /*02d0*/  IADD3 R12, PT, PT, R12, UR9, RZ ;  /* 0x000000090c0c7c10 */ /* 0x010fc6000fffe0ff */
[----:B------:R-:W-:Y:S01]  /*02e0*/  IMAD R7, R6, UR5, R7 ;  /* 0x0000000506077c24 */ /* 0x000fe2000f8e0207 */
[----:B------:R-:W-:-:S03]  /*02f0*/  ISETP.GE.U32.AND P0, PT, R12, 0x200, PT ;  /* 0x000002000c00780c */ /* 0x000fc60003f06070 */
[----:B---3--:R-:W-:Y:S01]  /*0300*/  IMAD.WIDE R6, R7, 0x2, R4 ;  /* 0x0000000207067825 */ /* 0x008fe200078e0204 */
[----:B-----5:R-:W-:-:S05]  /*0310*/  PRMT R13, R8, 0x7710, RZ ;  /* 0x00007710080d7816 */ /* 0x020fca00000000ff */
[----:B------:R0:W-:Y:S04]  /*0320*/  STG.E.U16 desc[UR14][R6.64], R13 ;  /* 0x0000000d06007986 */ /* 0x0001e8000c10150e */
[----:B------:R-:W-:Y:S05]  /*0330*/  @!P0 BRA `(.L_x_6) ;  /* 0xfffffffc00c88947 */ /* 0x000fea000383ffff */
.L_x_5:
[----:B--2-4-:R-:W-:Y:S05]  /*0340*/  BSYNC.RECONVERGENT B1 ;  /* 0x0000000000017941 */ /* 0x014fea0003800200 */
.L_x_4:
[----:B------:R-:W1:Y:S01]  /*0350*/  LDCU UR13, c[0x0][0x390] ;  /* 0x00007200ff0d77ac */ /* 0x000e620008000800 */
[----:B------:R-:W-:-:S05]  /*0360*/  VIADD R10, R10, UR10 ;  /* 0x0000000a0a0a7c36 */ /* 0x000fca0008000000 */
[----:B-1----:R-:W-:-:S13]  /*0370*/  ISETP.GE.AND P0, PT, R10, UR13, PT ;  /* 0x0000000d0a007c0c */ /* 0x002fda000bf06270 */
[----:B------:R-:W-:Y:S05]  /*0380*/  @!P0 BRA `(.L_x_7) ;  /* 0xfffffffc00908947 */ /* 0x000fea000383ffff */
.L_x_3:
[----:B--2-4-:R-:W-:Y:S05]  /*0390*/  BSYNC.RECONVERGENT B0 ;  /* 0x0000000000007941 */ /* 0x014fea0003800200 */
.L_x_2:
[----:B------:R-:W1:Y:S01]  /*03a0*/  LDCU UR13, c[0x0][0x394] ;  /* 0x00007280ff0d77ac */ /* 0x000e620008000800 */
[----:B------:R-:W-:-:S04]  /*03b0*/  IADD3 R11, PT, PT, R11, UR11, RZ ;  /* 0x0000000b0b0b7c10 */ /* 0x000fc8000fffe0ff */
[----:B-1----:R-:W-:-:S13]  /*03c0*/  ISETP.GE.AND P0, PT, R11, UR13, PT ;  /* 0x0000000d0b007c0c */ /* 0x002fda000bf06270 */
[----:B------:R-:W-:Y:S05]  /*03d0*/  @!P0 BRA `(.L_x_8) ;  /* 0xfffffffc00608947 */ /* 0x000fea000383ffff */
.L_x_1:
[----:B------:R-:W1:Y:S01]  /*03e0*/  LDCU UR7, c[0x0][0x398] ;  /* 0x00007300ff0777ac */ /* 0x000e620008000800 */
[----:B--2---:R-:W-:-:S04]  /*03f0*/  UIADD3 UR4, UPT, UPT, UR12, UR4, URZ ;  /* 0x000000040c047290 */ /* 0x004fc8000fffe0ff */
[----:B-1----:R-:W-:-:S09]  /*0400*/  UISETP.GE.AND UP0, UPT, UR4, UR7, UPT ;  /* 0x000000070400728c */ /* 0x002fd2000bf06270 */
[----:B------:R-:W-:Y:S05]  /*0410*/  BRA.U !UP0, `(.L_x_9) ;  /* 0xfffffffd083c7547 */ /* 0x000fea000b83ffff */
[----:B0---4-:R-:W-:Y:S05]  /*0420*/  EXIT ;  /* 0x000000000000794d */ /* 0x011fea0003800000 */
.L_x_10:
        /* <DEDUP_REMOVED lines=13> */
.L_x_35:


//--------------------- .text._Z17split_transpose_kPK5char2PS_iiiii --------------------------
	.section	.text._Z17split_transpose_kPK5char2PS_iiiii,"ax",@progbits
	.align	128
        .global         _Z17split_transpose_kPK5char2PS_iiiii
        .type           _Z17split_transpose_kPK5char2PS_iiiii,@function
        .size           _Z17split_transpose_kPK5char2PS_iiiii,(.L_x_36 - _Z17split_transpose_kPK5char2PS_iiiii)
        .other          _Z17split_transpose_kPK5char2PS_iiiii,@"STO_CUDA_ENTRY STV_DEFAULT"
_Z17split_transpose_kPK5char2PS_iiiii:
.text._Z17split_transpose_kPK5char2PS_iiiii:
[----:B------:R-:W-:Y:S08]  /*0000*/  LDC R1, c[0x0][0x37c] ;  /* 0x0000df00ff017b82 */ /* 0x000ff00000000800 */
[----:B------:R-:W0:Y:S08]  /*0010*/  S2UR UR4, SR_CTAID.X ;  /* 0x00000000000479c3 */ /* 0x000e300000002500 */
[----:B------:R-:W0:Y:S02]  /*0020*/  LDC R0, c[0x0][0x3a0] ;  /* 0x0000e800ff007b82 */ /* 0x000e240000000800 */
[----:B0-----:R-:W-:-:S13]  /*0030*/  ISETP.LE.AND P0, PT, R0, UR4, PT ;  /* 0x0000000400007c0c */ /* 0x001fda000bf03270 */
[----:B------:R-:W-:Y:S05]  /*0040*/  @P0 EXIT ;  /* 0x000000000000094d */ /* 0x000fea0003800000 */
[----:B------:R-:W0:Y:S01]  /*0050*/  LDCU UR8, c[0x0][0x394] ;  /* 0x00007280ff0877ac */ /* 0x000e220008000800 */
[----:B------:R-:W1:Y:S01]  /*0060*/  S2R R0, SR_TID.Y ;  /* 0x0000000000007919 */ /* 0x000e620000002200 */
[----:B------:R-:W2:Y:S01]  /*0070*/  S2UR UR12, SR_CTAID.Y ;  /* 0x00000000000c79c3 */ /* 0x000ea20000002600 */
[----:B------:R-:W3:Y:S01]  /*0080*/  LDCU UR5, c[0x0][0x39c] ;  /* 0x00007380ff0577ac */ /* 0x000ee20008000800 */
[----:B------:R-:W4:Y:S01]  /*0090*/  S2R R4, SR_TID.X ;  /* 0x0000000000047919 */ /* 0x000f220000002100 */
[----:B------:R-:W1:Y:S01]  /*00a0*/  LDCU UR10, c[0x0][0x360] ;  /* 0x00006c00ff0a77ac */ /* 0x000e620008000800 */
[----:B------:R-:W1:Y:S01]  /*00b0*/  LDCU.64 UR14, c[0x0][0x358] ;  /* 0x00006b00ff0e77ac */ /* 0x000e620008000a00 */
[----:B------:R-:W1:Y:S01]  /*00c0*/  LDCU UR11, c[0x0][0x364] ;  /* 0x00006c80ff0b77ac */ /* 0x000e620008000800 */
[----:B0-----:R-:W-:Y:S01]  /*00d0*/  I2FP.F32.S32 R2, UR8 ;  /* 0x0000000800027c45 */ /* 0x001fe20008201400 */
[----:B------:R-:W-:Y:S02]  /*00e0*/  USHF.L.U32 UR8, UR8, 0x1, URZ ;  /* 0x0000000108087899 */ /* 0x000fe400080006ff */
[----:B---3--:R-:W-:-:S02]  /*00f0*/  USHF.L.U32 UR5, UR5, 0x9, URZ ;  /* 0x0000000905057899 */ /* 0x008fc400080006ff */
[----:B------:R-:W-:-:S04]  /*0100*/  FMUL R2, R2, 0.03125 ;  /* 0x3d00000002027820 */ /* 0x000fc80000400000 */
[----:B--2---:R0:W3:Y:S06]  /*0110*/  F2I.CEIL.NTZ R5, R2 ;  /* 0x0000000200057305 */ /* 0x0040ec000020b100 */
.L_x_32:
[----:B------:R-:W2:Y:S02]  /*0120*/  LDCU UR6, c[0x0][0x39c] ;  /* 0x00007380ff0677ac */ /* 0x000ea40008000800 */
[----:B--2---:R-:W-:-:S09]  /*0130*/  UISETP.GE.AND UP0, UPT, UR12, UR6, UPT ;  /* 0x000000060c00728c */ /* 0x004fd2000bf06270 */
[----:B0-----:R-:W-:Y:S05]  /*0140*/  BRA.U UP0, `(.L_x_11) ;  /* 0x0000000500d87547 */ /* 0x001fea000b800000 */
[----:B------:R-:W2:Y:S01]  /*0150*/  LDCU UR6, c[0x0][0x390] ;  /* 0x00007200ff0677ac */ /* 0x000ea20008000800 */
[----:B------:R-:W-:Y:S01]  /*0160*/  IMAD.U32 R6, RZ, RZ, UR12 ;  /* 0x0000000cff067e24 */ /* 0x000fe2000f8e00ff */
[----:B------:R-:W2:Y:S02]  /*0170*/  LDCU UR7, c[0x0][0x398] ;  /* 0x00007300ff0777ac */ /* 0x000ea40008000800 */
[----:B--2---:R-:W-:-:S12]  /*0180*/  UIMAD UR9, UR4, UR6, UR7 ;  /* 0x00000006040972a4 */ /* 0x004fd8000f8e0207 */
.L_x_31:
[----:B---3--:R-:W-:-:S13]  /*0190*/  ISETP.GE.AND P0, PT, R5, 0x1, PT ;  /* 0x000000010500780c */ /* 0x008fda0003f06270 */
[----:B0-----:R-:W-:Y:S05]  /*01a0*/  @!P0 BRA `(.L_x_12) ;  /* 0x0000000400ac8947 */ /* 0x001fea0003800000 */
[----:B------:R-:W2:Y:S01]  /*01b0*/  LDC R9, c[0x0][0x3a0] ;  /* 0x0000e800ff097b82 */ /* 0x000ea20000000800 */
[C---:B------:R-:W-:Y:S02]  /*01c0*/  IMAD.SHL.U32 R7, R6.reuse, 0x200, RZ ;  /* 0x0000020006077824 */ /* 0x040fe400078e00ff */
[----:B------:R-:W-:Y:S02]  /*01d0*/  IMAD.MOV.U32 R8, RZ, RZ, RZ ;  /* 0x000000ffff087224 */ /* 0x000fe400078e00ff */
[----:B--2---:R-:W-:-:S04]  /*01e0*/  IMAD R9, R6, R9, UR4 ;  /* 0x0000000406097e24 */ /* 0x004fc8000f8e0209 */
[----:B------:R-:W-:-:S07]  /*01f0*/  IMAD.SHL.U32 R9, R9, 0x100, RZ ;  /* 0x0000010009097824 */ /* 0x000fce00078e00ff */
.L_x_30:
[----:B0-----:R-:W0:Y:S01]  /*0200*/  LDC R2, c[0x0][0x394] ;  /* 0x0000e500ff027b82 */ /* 0x001e220000000800 */
[C---:B------:R-:W-:Y:S01]  /*0210*/  IMAD.SHL.U32 R10, R8.reuse, 0x20, RZ ;  /* 0x00000020080a7824 */ /* 0x040fe200078e00ff */
[----:B------:R-:W-:Y:S01]  /*0220*/  BSSY.RECONVERGENT B0, `(.L_x_13) ;  /* 0x0000026000007945 */ /* 0x000fe20003800200 */
[----:B------:R-:W-:-:S03]  /*0230*/  VIADD R8, R8, 0x1 ;  /* 0x0000000108087836 */ /* 0x000fc60000000000 */
[----:B------:R-:W-:Y:S02]  /*0240*/  IADD3 R11, PT, PT, -R10, RZ, RZ ;  /* 0x000000ff0a0b7210 */ /* 0x000fe40007ffe1ff */
[----:B------:R-:W-:Y:S02]  /*0250*/  ISETP.NE.AND P0, PT, R8, R5, PT ;  /* 0x000000050800720c */ /* 0x000fe40003f05270 */
[----:B0-----:R-:W-:-:S04]  /*0260*/  VIADDMNMX R11, R11, R2, 0x20, PT ;  /* 0x000000200b0b7446 */ /* 0x001fc80003800102 */
[----:B-1----:R-:W-:-:S13]  /*0270*/  ISETP.GE.AND P1, PT, R0, R11, PT ;  /* 0x0000000b0000720c */ /* 0x002fda0003f26270 */
[----:B------:R-:W-:Y:S05]  /*0280*/  @P1 BRA `(.L_x_14) ;  /* 0x00000000007c1947 */ /* 0x000fea0003800000 */
[----:B------:R-:W-:Y:S02]  /*0290*/  VIADD R19, R10, UR9 ;  /* 0x000000090a137c36 */ /* 0x000fe40008000000 */
[----:B------:R-:W-:-:S07]  /*02a0*/  IMAD.MOV.U32 R14, RZ, RZ, R0 ;  /* 0x000000ffff0e7224 */ /* 0x000fce00078e0000 */
.L_x_18:
[----:B----4-:R-:W-:Y:S01]  /*02b0*/  ISETP.GT.U32.AND P1, PT, R4, 0x1ff, PT ;  /* 0x000001ff0400780c */ /* 0x010fe20003f24070 */
[----:B------:R-:W-:-:S12]  /*02c0*/  BSSY.RECONVERGENT B1, `(.L_x_15) ;  /* 0x0000018000017945 */ /* 0x000fd80003800200 */
[----:B0-----:R-:W-:Y:S05]  /*02d0*/  @P1 BRA `(.L_x_16) ;  /* 0x0000000000581947 */ /* 0x001fea0003800000 */
[----:B------:R-:W0:Y:S01]  /*02e0*/  S2UR UR7, SR_CgaCtaId ;  /* 0x00000000000779c3 */ /* 0x000e220000008800 */
[----:B------:R-:W-:Y:S01]  /*02f0*/  UMOV UR6, 0x400 ;  /* 0x0000040000067882 */ /* 0x000fe20000000000 */
[----:B------:R-:W-:Y:S01]  /*0300*/  IMAD.IADD R12, R19, 0x1, R14 ;  /* 0x00000001130c7824 */ /* 0x000fe200078e020e */
[----:B------:R-:W-:-:S03]  /*0310*/  MOV R15, R4 ;  /* 0x00000004000f7202 */ /* 0x000fc60000000f00 */
[----:B------:R-:W-:Y:S02]  /*0320*/  IMAD R18, R12, UR5, R7 ;  /* 0x000000050c127c24 */ /* 0x000fe4000f8e0207 */
[----:B------:R-:W1:Y:S01]  /*0330*/  LDC.64 R2, c[0x0][0x380] ;  /* 0x0000e000ff027b82 */ /* 0x000e620000000a00 */
[----:B0-----:R-:W-:-:S06]  /*0340*/  ULEA UR6, UR7, UR6, 0x18 ;  /* 0x0000000607067291 */ /* 0x001fcc000f8ec0ff */
[----:B------:R-:W-:-:S07]  /*0350*/  LEA R20, R14, UR6, 0xa ;  /* 0x000000060e147c11 */ /* 0x000fce000f8e50ff */
.L_x_17:
[C---:B------:R-:W-:Y:S02]  /*0360*/  LOP3.LUT R12, R15.reuse, 0x1, RZ, 0xc0, !PT ;  /* 0x000000010f0c7812 */ /* 0x040fe400078ec0ff */
[----:B------:R-:W-:-:S04]  /*0370*/  LOP3.LUT R13, R15, 0x1fe, RZ, 0xc0, !PT ;  /* 0x000001fe0f0d7812 */ /* 0x000fc800078ec0ff */
[----:B------:R-:W-:-:S05]  /*0380*/  IADD3 R13, PT, PT, R12, R18, R13 ;  /* 0x000000120c0d7210 */ /* 0x000fca0007ffe00d */
[----:B-1----:R-:W-:-:S06]  /*0390*/  IMAD.WIDE R12, R13, 0x2, R2 ;  /* 0x000000020d0c7825 */ /* 0x002fcc00078e0202 */
[----:B------:R-:W2:Y:S01]  /*03a0*/  LDG.E.U16.CONSTANT R12, desc[UR14][R12.64] ;  /* 0x0000000e0c0c7981 */ /* 0x000ea2000c1e9500 */
[C---:B0-----:R-:W-:Y:S02]  /*03b0*/  IMAD.SHL.U32 R16, R15.reuse, 0x2, RZ ;  /* 0x000000020f107824 */ /* 0x041fe400078e00ff */
[----:B------:R-:W-:-:S03]  /*03c0*/  VIADD R15, R15, UR10 ;  /* 0x0000000a0f0f7c36 */ /* 0x000fc60008000000 */
[C---:B------:R-:W-:Y:S02]  /*03d0*/  LOP3.LUT R17, R16.reuse, 0xfffffffc, RZ, 0xc0, !PT ;  /* 0xfffffffc10117812 */ /* 0x040fe400078ec0ff */
[----:B------:R-:W-:Y:S02]  /*03e0*/  LOP3.LUT R16, R16, 0x2, RZ, 0xc0, !PT ;  /* 0x0000000210107812 */ /* 0x000fe400078ec0ff */
[----:B------:R-:W-:Y:S02]  /*03f0*/  ISETP.GE.U32.AND P1, PT, R15, 0x200, PT ;  /* 0x000002000f00780c */ /* 0x000fe40003f26070 */
[----:B------:R-:W-:Y:S02]  /*0400*/  IADD3 R16, PT, PT, R16, R20, R17 ;  /* 0x0000001410107210 */ /* 0x000fe40007ffe011 */
[----:B--2---:R-:W-:-:S05]  /*0410*/  PRMT R17, R12, 0x7710, RZ ;  /* 0x000077100c117816 */ /* 0x004fca00000000ff */
[----:B------:R0:W-:Y:S04]  /*0420*/  STS.U16 [R16], R17 ;  /* 0x0000001110007388 */ /* 0x0001e80000000400 */
[----:B------:R-:W-:Y:S05]  /*0430*/  @!P1 BRA `(.L_x_17) ;  /* 0xfffffffc00c89947 */ /* 0x000fea000383ffff */
.L_x_16:
[----:B------:R-:W-:Y:S05]  /*0440*/  BSYNC.RECONVERGENT B1 ;  /* 0x0000000000017941 */ /* 0x000fea0003800200 */
.L_x_15:
[----:B------:R-:W-:-:S05]  /*0450*/  VIADD R14, R14, UR11 ;  /* 0x0000000b0e0e7c36 */ /* 0x000fca0008000000 */
[----:B------:R-:W-:-:S13]  /*0460*/  ISETP.GE.AND P1, PT, R14, R11, PT ;  /* 0x0000000b0e00720c */ /* 0x000fda0003f26270 */
[----:B------:R-:W-:Y:S05]  /*0470*/  @!P1 BRA `(.L_x_18) ;  /* 0xfffffffc008c9947 */ /* 0x000fea000383ffff */
.L_x_14:
[----:B------:R-:W-:Y:S05]  /*0480*/  BSYNC.RECONVERGENT B0 ;  /* 0x0000000000007941 */ /* 0x000fea0003800200 */
.L_x_13:
[----:B------:R-:W-:Y:S01]  /*0490*/  BAR.SYNC.DEFER_BLOCKING 0x0 ;  /* 0x0000000000007b1d */ /* 0x000fe20000010000 */
[----:B------:R-:W-:-:S05]  /*04a0*/  ISETP.GT.U32.AND P1, PT, R0, 0xff, PT ;  /* 0x000000ff0000780c */ /* 0x000fca0003f24070 */
[----:B------:R-:W-:Y:S08]  /*04b0*/  BSSY.RECONVERGENT B0, `(.L_x_19) ;  /* 0x0000038000007945 */ /* 0x000ff00003800200 */
[----:B------:R-:W-:Y:S05]  /*04c0*/  @P1 BRA `(.L_x_20) ;  /* 0x0000000000d81947 */ /* 0x000fea0003800000 */
[----:B------:R-:W-:Y:S01]  /*04d0*/  BSSY.RECONVERGENT B1, `(.L_x_21) ;  /* 0x000001a000017945 */ /* 0x000fe20003800200 */
[----:B------:R-:W-:-:S07]  /*04e0*/  IMAD.MOV.U32 R14, RZ, RZ, R0 ;  /* 0x000000ffff0e7224 */ /* 0x000fce00078e0000 */
.L_x_25:
[----:B----4-:R-:W-:Y:S01]  /*04f0*/  ISETP.GE.AND P1, PT, R4, R11, PT ;  /* 0x0000000b0400720c */ /* 0x010fe20003f26270 */
[----:B------:R-:W-:-:S12]  /*0500*/  BSSY.RECONVERGENT B2, `(.L_x_22) ;  /* 0x0000013000027945 */ /* 0x000fd80003800200 */
[----:B-1----:R-:W-:Y:S05]  /*0510*/  @P1 BRA `(.L_x_23) ;  /* 0x0000000000441947 */ /* 0x002fea0003800000 */
[----:B------:R-:W1:Y:S01]  /*0520*/  S2UR UR7, SR_CgaCtaId ;  /* 0x00000000000779c3 */ /* 0x000e620000008800 */
[----:B------:R-:W-:Y:S01]  /*0530*/  UMOV UR6, 0x400 ;  /* 0x0000040000067882 */ /* 0x000fe20000000000 */
[----:B------:R-:W-:Y:S01]  /*0540*/  IADD3 R13, PT, PT, R9, R14, RZ ;  /* 0x0000000e090d7210 */ /* 0x000fe20007ffe0ff */
[----:B0-----:R-:W-:-:S04]  /*0550*/  IMAD.MOV.U32 R16, RZ, RZ, R4 ;  /* 0x000000ffff107224 */ /* 0x001fc800078e0004 */
[----:B------:R-:W-:Y:S01]  /*0560*/  IMAD R19, R13, UR8, R10 ;  /* 0x000000080d137c24 */ /* 0x000fe2000f8e020a */
[----:B------:R-:W0:Y:S01]  /*0570*/  LDC.64 R2, c[0x0][0x388] ;  /* 0x0000e200ff027b82 */ /* 0x000e220000000a00 */
[----:B-1----:R-:W-:-:S06]  /*0580*/  ULEA UR6, UR7, UR6, 0x18 ;  /* 0x0000000607067291 */ /* 0x002fcc000f8ec0ff */
[----:B------:R-:W-:-:S07]  /*0590*/  LEA R21, R14, UR6, 0x2 ;  /* 0x000000060e157c11 */ /* 0x000fce000f8e10ff */
.L_x_24:
[C---:B------:R-:W-:Y:S02]  /*05a0*/  IMAD R15, R16.reuse, 0x400, R21 ;  /* 0x00000400100f7824 */ /* 0x040fe400078e0215 */
[----:B-1----:R-:W-:Y:S01]  /*05b0*/  IMAD.IADD R13, R19, 0x1, R16 ;  /* 0x00000001130d7824 */ /* 0x002fe200078e0210 */
[----:B------:R-:W-:-:S03]  /*05c0*/  IADD3 R16, PT, PT, R16, UR10, RZ ;  /* 0x0000000a10107c10 */ /* 0x000fc6000fffe0ff */
[----:B------:R-:W1:Y:S01]  /*05d0*/  LDS.U16 R15, [R15] ;  /* 0x000000000f0f7984 */ /* 0x000e620000000400 */
[----:B0-----:R-:W-:Y:S01]  /*05e0*/  IMAD.WIDE R12, R13, 0x2, R2 ;  /* 0x000000020d0c7825 */ /* 0x001fe200078e0202 */
[----:B------:R-:W-:Y:S02]  /*05f0*/  ISETP.GE.AND P1, PT, R16, R11, PT ;  /* 0x0000000b1000720c */ /* 0x000fe40003f26270 */
[----:B-1----:R-:W-:-:S05]  /*0600*/  PRMT R17, R15, 0x7710, RZ ;  /* 0x000077100f117816 */ /* 0x002fca00000000ff */
[----:B------:R1:W-:Y:S06]  /*0610*/  STG.E.U16 desc[UR14][R12.64], R17 ;  /* 0x000000110c007986 */ /* 0x0003ec000c10150e */
[----:B------:R-:W-:Y:S05]  /*0620*/  @!P1 BRA `(.L_x_24) ;  /* 0xfffffffc00dc9947 */ /* 0x000fea000383ffff */
.L_x_23:
[----:B------:R-:W-:Y:S05]  /*0630*/  BSYNC.RECONVERGENT B2 ;  /* 0x0000000000027941 */ /* 0x000fea0003800200 */
.L_x_22:
[----:B------:R-:W-:-:S05]  /*0640*/  VIADD R14, R14, UR11 ;  /* 0x0000000b0e0e7c36 */ /* 0x000fca0008000000 */
[----:B------:R-:W-:-:S13]  /*0650*/  ISETP.GE.U32.AND P1, PT, R14, 0x100, PT ;  /* 0x000001000e00780c */ /* 0x000fda0003f26070 */
[----:B------:R-:W-:Y:S05]  /*0660*/  @!P1 BRA `(.L_x_25) ;  /* 0xfffffffc00a09947 */ /* 0x000fea000383ffff */
[----:B------:R-:W-:Y:S05]  /*0670*/  BSYNC.RECONVERGENT B1 ;  /* 0x0000000000017941 */ /* 0x000fea0003800200 */
.L_x_21:
[----:B------:R-:W0:Y:S01]  /*0680*/  LDCU UR6, c[0x0][0x394] ;  /* 0x00007280ff0677ac */ /* 0x000e220008000800 */
[----:B------:R-:W-:Y:S02]  /*0690*/  IMAD.MOV.U32 R14, RZ, RZ, R0 ;  /* 0x000000ffff0e7224 */ /* 0x000fe400078e0000 */
[----:B01----:R-:W-:-:S07]  /*06a0*/  VIADD R17, R10, UR6 ;  /* 0x000000060a117c36 */ /* 0x003fce0008000000 */
.L_x_29:
[----:B------:R-:W-:Y:S01]  /*06b0*/  ISETP.GE.AND P1, PT, R4, R11, PT ;  /* 0x0000000b0400720c */ /* 0x000fe20003f26270 */
[----:B------:R-:W-:-:S12]  /*06c0*/  BSSY.RECONVERGENT B1, `(.L_x_26) ;  /* 0x0000013000017945 */ /* 0x000fd80003800200 */
[----:B0-----:R-:W-:Y:S05]  /*06d0*/  @P1 BRA `(.L_x_27) ;  /* 0x0000000000441947 */ /* 0x001fea0003800000 */
[----:B------:R-:W0:Y:S01]  /*06e0*/  S2UR UR7, SR_CgaCtaId ;  /* 0x00000000000779c3 */ /* 0x000e220000008800 */
[----:B------:R-:W-:Y:S01]  /*06f0*/  UMOV UR6, 0x400 ;  /* 0x0000040000067882 */ /* 0x000fe20000000000 */
[----:B------:R-:W-:Y:S01]  /*0700*/  IADD3 R10, PT, PT, R9, R14, RZ ;  /* 0x0000000e090a7210 */ /* 0x000fe20007ffe0ff */
[----:B------:R-:W-:-:S04]  /*0710*/  IMAD.MOV.U32 R16, RZ, RZ, R4 ;  /* 0x000000ffff107224 */ /* 0x000fc800078e0004 */
[----:B------:R-:W-:Y:S01]  /*0720*/  IMAD R19, R10, UR8, R17 ;  /* 0x000000080a137c24 */ /* 0x000fe2000f8e0211 */
[----:B------:R-:W1:Y:S01]  /*0730*/  LDC.64 R2, c[0x0][0x388] ;  /* 0x0000e200ff027b82 */ /* 0x000e620000000a00 */
[----:B0-----:R-:W-:-:S06]  /*0740*/  ULEA UR6, UR7, UR6, 0x18 ;  /* 0x0000000607067291 */ /* 0x001fcc000f8ec0ff */
[----:B------:R-:W-:-:S07]  /*0750*/  LEA R21, R14, UR6, 0x2 ;  /* 0x000000060e157c11 */ /* 0x000fce000f8e10ff */
.L_x_28:
[C---:B------:R-:W-:Y:S02]  /*0760*/  IMAD R10, R16.reuse, 0x400, R21 ;  /* 0x00000400100a7824 */ /* 0x040fe400078e0215 */
[----:B0-----:R-:W-:Y:S01]  /*0770*/  IMAD.IADD R13, R19, 0x1, R16 ;  /* 0x00000001130d7824 */ /* 0x001fe200078e0210 */
[----:B------:R-:W-:-:S03]  /*0780*/  IADD3 R16, PT, PT, R16, UR10, RZ ;  /* 0x0000000a10107c10 */ /* 0x000fc6000fffe0ff */
[----:B------:R-:W0:Y:S01]  /*0790*/  LDS.U16 R10, [R10+0x2] ;  /* 0x000002000a0a7984 */ /* 0x000e220000000400 */
[----:B-1----:R-:W-:Y:S01]  /*07a0*/  IMAD.WIDE R12, R13, 0x2, R2 ;  /* 0x000000020d0c7825 */ /* 0x002fe200078e0202 */
[----:B------:R-:W-:Y:S02]  /*07b0*/  ISETP.GE.AND P1, PT, R16, R11, PT ;  /* 0x0000000b1000720c */ /* 0x000fe40003f26270 */
[----:B0-----:R-:W-:-:S05]  /*07c0*/  PRMT R15, R10, 0x7710, RZ ;  /* 0x000077100a0f7816 */ /* 0x001fca00000000ff */
[----:B------:R0:W-:Y:S06]  /*07d0*/  STG.E.U16 desc[UR14][R12.64], R15 ;  /* 0x0000000f0c007986 */ /* 0x0001ec000c10150e */
[----:B------:R-:W-:Y:S05]  /*07e0*/  @!P1 BRA `(.L_x_28) ;  /* 0xfffffffc00dc9947 */ /* 0x000fea000383ffff */
.L_x_27:
[----:B------:R-:W-:Y:S05]  /*07f0*/  BSYNC.RECONVERGENT B1 ;  /* 0x0000000000017941 */ /* 0x000fea0003800200 */
.L_x_26:
[----:B------:R-:W-:-:S05]  /*0800*/  VIADD R14, R14, UR11 ;  /* 0x0000000b0e0e7c36 */ /* 0x000fca0008000000 */
[----:B------:R-:W-:-:S13]  /*0810*/  ISETP.GE.U32.AND P1, PT, R14, 0x100, PT ;  /* 0x000001000e00780c */ /* 0x000fda0003f26070 */
[----:B------:R-:W-:Y:S05]  /*0820*/  @!P1 BRA `(.L_x_29) ;  /* 0xfffffffc00a09947 */ /* 0x000fea000383ffff */
.L_x_20:
[----:B------:R-:W-:Y:S05]  /*0830*/  BSYNC.RECONVERGENT B0 ;  /* 0x0000000000007941 */ /* 0x000fea0003800200 */
.L_x_19:
[----:B------:R-:W-:Y:S06]  /*0840*/  BAR.SYNC.DEFER_BLOCKING 0x0 ;  /* 0x0000000000007b1d */ /* 0x000fec0000010000 */
[----:B------:R-:W-:Y:S05]  /*0850*/  @P0 BRA `(.L_x_30) ;  /* 0xfffffff800680947 */ /* 0x000fea000383ffff */
.L_x_12:
[----:B------:R-:W2:Y:S01]  /*0860*/  LDC R3, c[0x0][0x374] ;  /* 0x0000dd00ff037b82 */ /* 0x000ea20000000800 */
[----:B------:R-:W3:Y:S01]  /*0870*/  LDCU UR6, c[0x0][0x39c] ;  /* 0x00007380ff0677ac */ /* 0x000ee20008000800 */
[----:B--2---:R-:W-:-:S05]  /*0880*/  IMAD.IADD R6, R3, 0x1, R6 ;  /* 0x0000000103067824 */ /* 0x004fca00078e0206 */
[----:B---3--:R-:W-:-:S13]  /*0890*/  ISETP.GE.AND P0, PT, R6, UR6, PT ;  /* 0x0000000606007c0c */ /* 0x008fda000bf06270 */
[----:B------:R-:W-:Y:S05]  /*08a0*/  @!P0 BRA `(.L_x_31) ;  /* 0xfffffff800388947 */ /* 0x000fea000383ffff */
.L_x_11:
[----:B------:R-:W2:Y:S01]  /*08b0*/  LDCU UR6, c[0x0][0x370] ;  /* 0x00006e00ff0677ac */ /* 0x000ea20008000800 */
[----:B------:R-:W5:Y:S01]  /*08c0*/  LDCU UR7, c[0x0][0x3a0] ;  /* 0x00007400ff0777ac */ /* 0x000f620008000800 */
[----:B--2---:R-:W-:-:S04]  /*08d0*/  UIADD3 UR4, UPT, UPT, UR6, UR4, URZ ;  /* 0x0000000406047290 */ /* 0x004fc8000fffe0ff */
[----:B-----5:R-:W-:-:S09]  /*08e0*/  UISETP.GE.AND UP0, UPT, UR4, UR7, UPT ;  /* 0x000000070400728c */ /* 0x020fd2000bf06270 */
[----:B------:R-:W-:Y:S05]  /*08f0*/  BRA.U !UP0, `(.L_x_32) ;  /* 0xfffffff908087547 */ /* 0x000fea000b83ffff */
[----:B-1----:R-:W-:Y:S05]  /*0900*/  EXIT ;  /* 0x000000000000794d */ /* 0x002fea0003800000 */
.L_x_33:
        /* <DEDUP_REMOVED lines=15> */
.L_x_36:


//--------------------- .nv.shared.reserved.0     --------------------------
	.section	.nv.shared.reserved.0,"aw",@nobits
	.weak		__nv_reservedSMEM_offset_0_alias
	.size		__nv_reservedSMEM_offset_0_alias, 0, 64
	.other		__nv_reservedSMEM_offset_0_alias,@"STO_CUDA_RESERVED_SHARED STV_DEFAULT"
__nv_reservedSMEM_offset_0_alias:
	.zero		0
	.zero		64


//--------------------- .nv.global                --------------------------
	.section	.nv.global,"aw",@nobits
.nv.global:
	.type		_ZN34_INTERNAL_2346139b_4_k_cu_b84d47176thrust24THRUST_300001_SM_1000_NS3seqE,@object
	.size		_ZN34_INTERNAL_2346139b_4_k_cu_b84d47176thrust24THRUST_300001_SM_1000_NS3seqE,(_ZN34_INTERNAL_2346139b_4_k_cu_b84d47174cuda3std3__48in_placeE - _ZN34_INTERNAL_2346139b_4_k_cu_b84d47176thrust24THRUST_300001_SM_1000_NS3seqE)
_ZN34_INTERNAL_2346139b_4_k_cu_b84d47176thrust24THRUST_300001_SM_1000_NS3seqE:
	.zero		1
	.type		_ZN34_INTERNAL_2346139b_4_k_cu_b84d47174cuda3std3__48in_placeE,@object
	.size		_ZN34_INTERNAL_2346139b_4_k_cu_b84d47174cuda3std3__48in_placeE,(_ZN34_INTERNAL_2346139b_4_k_cu_b84d47174cuda3std6ranges3__45__cpo4sizeE - _ZN34_INTERNAL_2346139b_4_k_cu_b84d47174cuda3std3__48in_placeE)
_ZN34_INTERNAL_2346139b_4_k_cu_b84d47174cuda3std3__48in_placeE:
	.zero		1
	.type		_ZN34_INTERNAL_2346139b_4_k_cu_b84d47174cuda3std6ranges3__45__cpo4sizeE,@object
	.size		_ZN34_INTERNAL_2346139b_4_k_cu_b84d47174cuda3std6ranges3__45__cpo4sizeE,(_ZN34_INTERNAL_2346139b_4_k_cu_b84d47176thrust24THRUST_300001_SM_1000_NS12placeholders2_3E - _ZN34_INTERNAL_2346139b_4_k_cu_b84d47174cuda3std6ranges3__45__cpo4sizeE)
_ZN34_INTERNAL_2346139b_4_k_cu_b84d47174cuda3std6ranges3__45__cpo4sizeE:
	.zero		1
	.type		_ZN34_INTERNAL_2346139b_4_k_cu_b84d47176thrust24THRUST_300001_SM_1000_NS12placeholders2_3E,@object
	.size		_ZN34_INTERNAL_2346139b_4_k_cu_b84d47176thrust24THRUST_300001_SM_1000_NS12placeholders2_3E,(_ZN34_INTERNAL_2346139b_4_k_cu_b84d47174cuda3std3__45__cpo6cbeginE - _ZN34_INTERNAL_2346139b_4_k_cu_b84d47176thrust24THRUST_300001_SM_1000_NS12placeholders2_3E)
_ZN34_INTERNAL_2346139b_4_k_cu_b84d47176thrust24THRUST_300001_SM_1000_NS12placeholders2_3E:
	.zero		1
	.type		_ZN34_INTERNAL_2346139b_4_k_cu_b84d47174cuda3std3__45__cpo6cbeginE,@object
	.size		_ZN34_INTERNAL_2346139b_4_k_cu_b84d47174cuda3std3__45__cpo6cbeginE,(_ZN34_INTERNAL_2346139b_4_k_cu_b84d47174cuda3std6ranges3__45__cpo6cbeginE - _ZN34_INTERNAL_2346139b_4_k_cu_b84d47174cuda3std3__45__cpo6cbeginE)
_ZN34_INTERNAL_2346139b_4_k_cu_b84d47174cuda3std3__45__cpo6cbeginE:
	.zero		1
	.type		_ZN34_INTERNAL_2346139b_4_k_cu_b84d47174cuda3std6ranges3__45__cpo6cbeginE,@object
	.size		_ZN34_INTERNAL_2346139b_4_k_cu_b84d47174cuda3std6ranges3__45__cpo6cbeginE,(_ZN34_INTERNAL_2346139b_4_k_cu_b84d47176thrust24THRUST_300001_SM_1000_NS12placeholders2_7E - _ZN34_INTERNAL_2346139b_4_k_cu_b84d47174cuda3std6ranges3__45__cpo6cbeginE)
_ZN34_INTERNAL_2346139b_4_k_cu_b84d47174cuda3std6ranges3__45__cpo6cbeginE:
	.zero		1
	.type		_ZN34_INTERNAL_2346139b_4_k_cu_b84d47176thrust24THRUST_300001_SM_1000_NS12placeholders2_7E,@object
	.size		_ZN34_INTERNAL_2346139b_4_k_cu_b84d47176thrust24THRUST_300001_SM_1000_NS12placeholders2_7E,(_ZN34_INTERNAL_2346139b_4_k_cu_b84d47174cuda3std3__45__cpo7crbeginE - _ZN34_INTERNAL_2346139b_4_k_cu_b84d47176thrust24THRUST_300001_SM_1000_NS12placeholders2_7E)
_ZN34_INTERNAL_2346139b_4_k_cu_b84d47176thrust24THRUST_300001_SM_1000_NS12placeholders2_7E:
	.zero		1
	.type		_ZN34_INTERNAL_2346139b_4_k_cu_b84d47174cuda3std3__45__cpo7crbeginE,@object
	.size		_ZN34_INTERNAL_2346139b_4_k_cu_b84d47174cuda3std3__45__cpo7crbeginE,(_ZN34_INTERNAL_2346139b_4_k_cu_b84d47174cuda3std6ranges3__45__cpo4nextE - _ZN34_INTERNAL_2346139b_4_k_cu_b84d47174cuda3std3__45__cpo7crbeginE)
_ZN34_INTERNAL_2346139b_4_k_cu_b84d47174cuda3std3__45__cpo7crbeginE:
	.zero		1
	.type		_ZN34_INTERNAL_2346139b_4_k_cu_b84d47174cuda3std6ranges3__45__cpo4nextE,@object
	.size		_ZN34_INTERNAL_2346139b_4_k_cu_b84d47174cuda3std6ranges3__45__cpo4nextE,(_ZN34_INTERNAL_2346139b_4_k_cu_b84d47174cuda3std6ranges3__45__cpo4swapE - _ZN34_INTERNAL_2346139b_4_k_cu_b84d47174cuda3std6ranges3__45__cpo4nextE)
_ZN34_INTERNAL_2346139b_4_k_cu_b84d47174cuda3std6ranges3__45__cpo4nextE:
	.zero		1
	.type		_ZN34_INTERNAL_2346139b_4_k_cu_b84d47174cuda3std6ranges3__45__cpo4swapE,@object
	.size		_ZN34_INTERNAL_2346139b_4_k_cu_b84d47174cuda3std6ranges3__45__cpo4swapE,(_ZN34_INTERNAL_2346139b_4_k_cu_b84d47176thrust24THRUST_300001_SM_1000_NS8cuda_cub10par_nosyncE - _ZN34_INTERNAL_2346139b_4_k_cu_b84d47174cuda3std6ranges3__45__cpo4swapE)
_ZN34_INTERNAL_2346139b_4_k_cu_b84d47174cuda3std6ranges3__45__cpo4swapE:
	.zero		1
	.type		_ZN34_INTERNAL_2346139b_4_k_cu_b84d47176thrust24THRUST_300001_SM_1000_NS8cuda_cub10par_nosyncE,@object
	.size		_ZN34_INTERNAL_2346139b_4_k_cu_b84d47176thrust24THRUST_300001_SM_1000_NS8cuda_cub10par_nosyncE,(_ZN34_INTERNAL_2346139b_4_k_cu_b84d47176thrust24THRUST_300001_SM_1000_NS12placeholders2_9E - _ZN34_INTERNAL_2346139b_4_k_cu_b84d47176thrust24THRUST_300001_SM_1000_NS8cuda_cub10par_nosyncE)
_ZN34_INTERNAL_2346139b_4_k_cu_b84d47176thrust24THRUST_300001_SM_1000_NS8cuda_cub10par_nosyncE:
	.zero		1
	.type		_ZN34_INTERNAL_2346139b_4_k_cu_b84d47176thrust24THRUST_300001_SM_1000_NS12placeholders2_9E,@object
	.size		_ZN34_INTERNAL_2346139b_4_k_cu_b84d47176thrust24THRUST_300001_SM_1000_NS12placeholders2_9E,(_ZN34_INTERNAL_2346139b_4_k_cu_b84d47174cuda3std3__436_GLOBAL__N__2346139b_4_k_cu_b84d47176ignoreE - _ZN34_INTERNAL_2346139b_4_k_cu_b84d47176thrust24THRUST_300001_SM_1000_NS12placeholders2_9E)
_ZN34_INTERNAL_2346139b_4_k_cu_b84d47176thrust24THRUST_300001_SM_1000_NS12placeholders2_9E:
	.zero		1
	.type		_ZN34_INTERNAL_2346139b_4_k_cu_b84d47174cuda3std3__436_GLOBAL__N__2346139b_4_k_cu_b84d47176ignoreE,@object
	.size		_ZN34_INTERNAL_2346139b_4_k_cu_b84d47174cuda3std3__436_GLOBAL__N__2346139b_4_k_cu_b84d47176ignoreE,(_ZN34_INTERNAL_2346139b_4_k_cu_b84d47174cuda3std6ranges3__45__cpo4dataE - _ZN34_INTERNAL_2346139b_4_k_cu_b84d47174cuda3std3__436_GLOBAL__N__2346139b_4_k_cu_b84d47176ignoreE)
_ZN34_INTERNAL_2346139b_4_k_cu_b84d47174cuda3std3__436_GLOBAL__N__2346139b_4_k_cu_b84d47176ignoreE:
	.zero		1
	.type		_ZN34_INTERNAL_2346139b_4_k_cu_b84d47174cuda3std6ranges3__45__cpo4dataE,@object
	.size		_ZN34_INTERNAL_2346139b_4_k_cu_b84d47174cuda3std6ranges3__45__cpo4dataE,(_ZN34_INTERNAL_2346139b_4_k_cu_b84d47176thrust24THRUST_300001_SM_1000_NS12placeholders2_1E - _ZN34_INTERNAL_2346139b_4_k_cu_b84d47174cuda3std6ranges3__45__cpo4dataE)
_ZN34_INTERNAL_2346139b_4_k_cu_b84d47174cuda3std6ranges3__45__cpo4dataE:
	.zero		1
	.type		_ZN34_INTERNAL_2346139b_4_k_cu_b84d47176thrust24THRUST_300001_SM_1000_NS12placeholders2_1E,@object
	.size		_ZN34_INTERNAL_2346139b_4_k_cu_b84d47176thrust24THRUST_300001_SM_1000_NS12placeholders2_1E,(_ZN34_INTERNAL_2346139b_4_k_cu_b84d47174cuda3std3__45__cpo5beginE - _ZN34_INTERNAL_2346139b_4_k_cu_b84d47176thrust24THRUST_300001_SM_1000_NS12placeholders2_1E)
_ZN34_INTERNAL_2346139b_4_k_cu_b84d47176thrust24THRUST_300001_SM_1000_NS12placeholders2_1E:
	.zero		1
	.type		_ZN34_INTERNAL_2346139b_4_k_cu_b84d47174cuda3std3__45__cpo5beginE,@object
	.size		_ZN34_INTERNAL_2346139b_4_k_cu_b84d47174cuda3std3__45__cpo5beginE,(_ZN34_INTERNAL_2346139b_4_k_cu_b84d47174cuda3std6ranges3__45__cpo5beginE - _ZN34_INTERNAL_2346139b_4_k_cu_b84d47174cuda3std3__45__cpo5beginE)
_ZN34_INTERNAL_2346139b_4_k_cu_b84d47174cuda3std3__45__cpo5beginE:
	.zero		1
	.type		_ZN34_INTERNAL_2346139b_4_k_cu_b84d47174cuda3std6ranges3__45__cpo5beginE,@object
	.size		_ZN34_INTERNAL_2346139b_4_k_cu_b84d47174cuda3std6ranges3__45__cpo5beginE,(_ZN34_INTERNAL_2346139b_4_k_cu_b84d47176thrust24THRUST_300001_SM_1000_NS12placeholders2_5E - _ZN34_INTERNAL_2346139b_4_k_cu_b84d47174cuda3std6ranges3__45__cpo5beginE)
_ZN34_INTERNAL_2346139b_4_k_cu_b84d47174cuda3std6ranges3__45__cpo5beginE:
	.zero		1
	.type		_ZN34_INTERNAL_2346139b_4_k_cu_b84d47176thrust24THRUST_300001_SM_1000_NS12placeholders2_5E,@object
	.size		_ZN34_INTERNAL_2346139b_4_k_cu_b84d47176thrust24THRUST_300001_SM_1000_NS12placeholders2_5E,(_ZN34_INTERNAL_2346139b_4_k_cu_b84d47174cuda3std3__45__cpo6rbeginE - _ZN34_INTERNAL_2346139b_4_k_cu_b84d47176thrust24THRUST_300001_SM_1000_NS12placeholders2_5E)
_ZN34_INTERNAL_2346139b_4_k_cu_b84d47176thrust24THRUST_300001_SM_1000_NS12placeholders2_5E:
	.zero		1
	.type		_ZN34_INTERNAL_2346139b_4_k_cu_b84d47174cuda3std3__45__cpo6rbeginE,@object
	.size		_ZN34_INTERNAL_2346139b_4_k_cu_b84d47174cuda3std3__45__cpo6rbeginE,(_ZN34_INTERNAL_2346139b_4_k_cu_b84d47174cuda3std6ranges3__45__cpo7advanceE - _ZN34_INTERNAL_2346139b_4_k_cu_b84d47174cuda3std3__45__cpo6rbeginE)
_ZN34_INTERNAL_2346139b_4_k_cu_b84d47174cuda3std3__45__cpo6rbeginE:
	.zero		1
	.type		_ZN34_INTERNAL_2346139b_4_k_cu_b84d47174cuda3std6ranges3__45__cpo7advanceE,@object
	.size		_ZN34_INTERNAL_2346139b_4_k_cu_b84d47174cuda3std6ranges3__45__cpo7advanceE,(_ZN34_INTERNAL_2346139b_4_k_cu_b84d47174cuda3std3__47nulloptE - _ZN34_INTERNAL_2346139b_4_k_cu_b84d47174cuda3std6ranges3__45__cpo7advanceE)
_ZN34_INTERNAL_2346139b_4_k_cu_b84d47174cuda3std6ranges3__45__cpo7advanceE:
	.zero		1
	.type		_ZN34_INTERNAL_2346139b_4_k_cu_b84d47174cuda3std3__47nulloptE,@object
	.size		_ZN34_INTERNAL_2346139b_4_k_cu_b84d47174cuda3std3__47nulloptE,(_ZN34_INTERNAL_2346139b_4_k_cu_b84d47174cuda3std6ranges3__45__cpo8distanceE - _ZN34_INTERNAL_2346139b_4_k_cu_b84d47174cuda3std3__47nulloptE)
_ZN34_INTERNAL_2346139b_4_k_cu_b84d47174cuda3std3__47nulloptE:
	.zero		1
	.type		_ZN34_INTERNAL_2346139b_4_k_cu_b84d47174cuda3std6ranges3__45__cpo8distanceE,@object
	.size		_ZN34_INTERNAL_2346139b_4_k_cu_b84d47174cuda3std6ranges3__45__cpo8distanceE,(_ZN34_INTERNAL_2346139b_4_k_cu_b84d47176thrust24THRUST_300001_SM_1000_NS12placeholders3_10E - _ZN34_INTERNAL_2346139b_4_k_cu_b84d47174cuda3std6ranges3__45__cpo8distanceE)
_ZN34_INTERNAL_2346139b_4_k_cu_b84d47174cuda3std6ranges3__45__cpo8distanceE:
	.zero		1
	.type		_ZN34_INTERNAL_2346139b_4_k_cu_b84d47176thrust24THRUST_300001_SM_1000_NS12placeholders3_10E,@object
	.size		_ZN34_INTERNAL_2346139b_4_k_cu_b84d47176thrust24THRUST_300001_SM_1000_NS12placeholders3_10E,(_ZN34_INTERNAL_2346139b_4_k_cu_b84d47174cuda3std3__419piecewise_constructE - _ZN34_INTERNAL_2346139b_4_k_cu_b84d47176thrust24THRUST_300001_SM_1000_NS12placeholders3_10E)
_ZN34_INTERNAL_2346139b_4_k_cu_b84d47176thrust24THRUST_300001_SM_1000_NS12placeholders3_10E:
	.zero		1
	.type		_ZN34_INTERNAL_2346139b_4_k_cu_b84d47174cuda3std3__419piecewise_constructE,@object
	.size		_ZN34_INTERNAL_2346139b_4_k_cu_b84d47174cuda3std3__419piecewise_constructE,(_ZN34_INTERNAL_2346139b_4_k_cu_b84d47174cuda3std6ranges3__45__cpo5cdataE - _ZN34_INTERNAL_2346139b_4_k_cu_b84d47174cuda3std3__419piecewise_constructE)
_ZN34_INTERNAL_2346139b_4_k_cu_b84d47174cuda3std3__419piecewise_constructE:
	.zero		1
	.type		_ZN34_INTERNAL_2346139b_4_k_cu_b84d47174cuda3std6ranges3__45__cpo5cdataE,@object
	.size		_ZN34_INTERNAL_2346139b_4_k_cu_b84d47174cuda3std6ranges3__45__cpo5cdataE,(_ZN34_INTERNAL_2346139b_4_k_cu_b84d47176thrust24THRUST_300001_SM_1000_NS12placeholders2_2E - _ZN34_INTERNAL_2346139b_4_k_cu_b84d47174cuda3std6ranges3__45__cpo5cdataE)
_ZN34_INTERNAL_2346139b_4_k_cu_b84d47174cuda3std6ranges3__45__cpo5cdataE:
	.zero		1
	.type		_ZN34_INTERNAL_2346139b_4_k_cu_b84d47176thrust24THRUST_300001_SM_1000_NS12placeholders2_2E,@object
	.size		_ZN34_INTERNAL_2346139b_4_k_cu_b84d47176thrust24THRUST_300001_SM_1000_NS12placeholders2_2E,(_ZN34_INTERNAL_2346139b_4_k_cu_b84d47174cuda3std3__45__cpo3endE - _ZN34_INTERNAL_2346139b_4_k_cu_b84d47176thrust24THRUST_300001_SM_1000_NS12placeholders2_2E)
_ZN34_INTERNAL_2346139b_4_k_cu_b84d47176thrust24THRUST_300001_SM_1000_NS12placeholders2_2E:
	.zero		1
	.type		_ZN34_INTERNAL_2346139b_4_k_cu_b84d47174cuda3std3__45__cpo3endE,@object
	.size		_ZN34_INTERNAL_2346139b_4_k_cu_b84d47174cuda3std3__45__cpo3endE,(_ZN34_INTERNAL_2346139b_4_k_cu_b84d47174cuda3std6ranges3__45__cpo3endE - _ZN34_INTERNAL_2346139b_4_k_cu_b84d47174cuda3std3__45__cpo3endE)
_ZN34_INTERNAL_2346139b_4_k_cu_b84d47174cuda3std3__45__cpo3endE:
	.zero		1
	.type		_ZN34_INTERNAL_2346139b_4_k_cu_b84d47174cuda3std6ranges3__45__cpo3endE,@object
	.size		_ZN34_INTERNAL_2346139b_4_k_cu_b84d47174cuda3std6ranges3__45__cpo3endE,(_ZN34_INTERNAL_2346139b_4_k_cu_b84d47176thrust24THRUST_300001_SM_1000_NS12placeholders2_6E - _ZN34_INTERNAL_2346139b_4_k_cu_b84d47174cuda3std6ranges3__45__cpo3endE)
_ZN34_INTERNAL_2346139b_4_k_cu_b84d47174cuda3std6ranges3__45__cpo3endE:
	.zero		1
	.type		_ZN34_INTERNAL_2346139b_4_k_cu_b84d47176thrust24THRUST_300001_SM_1000_NS12placeholders2_6E,@object
	.size		_ZN34_INTERNAL_2346139b_4_k_cu_b84d47176thrust24THRUST_300001_SM_1000_NS12placeholders2_6E,(_ZN34_INTERNAL_2346139b_4_k_cu_b84d47174cuda3std3__45__cpo4rendE - _ZN34_INTERNAL_2346139b_4_k_cu_b84d47176thrust24THRUST_300001_SM_1000_NS12placeholders2_6E)
_ZN34_INTERNAL_2346139b_4_k_cu_b84d47176thrust24THRUST_300001_SM_1000_NS12placeholders2_6E:
	.zero		1
	.type		_ZN34_INTERNAL_2346139b_4_k_cu_b84d47174cuda3std3__45__cpo4rendE,@object
	.size		_ZN34_INTERNAL_2346139b_4_k_cu_b84d47174cuda3std3__45__cpo4rendE,(_ZN34_INTERNAL_2346139b_4_k_cu_b84d47174cuda3std6ranges3__45__cpo9iter_swapE - _ZN34_INTERNAL_2346139b_4_k_cu_b84d47174cuda3std3__45__cpo4rendE)
_ZN34_INTERNAL_2346139b_4_k_cu_b84d47174cuda3std3__45__cpo4rendE:
	.zero		1
	.type		_ZN34_INTERNAL_2346139b_4_k_cu_b84d47174cuda3std6ranges3__45__cpo9iter_swapE,@object
	.size		_ZN34_INTERNAL_2346139b_4_k_cu_b84d47174cuda3std6ranges3__45__cpo9iter_swapE,(_ZN34_INTERNAL_2346139b_4_k_cu_b84d47174cuda3std3__48unexpectE - _ZN34_INTERNAL_2346139b_4_k_cu_b84d47174cuda3std6ranges3__45__cpo9iter_swapE)
_ZN34_INTERNAL_2346139b_4_k_cu_b84d47174cuda3std6ranges3__45__cpo9iter_swapE:
	.zero		1
	.type		_ZN34_INTERNAL_2346139b_4_k_cu_b84d47174cuda3std3__48unexpectE,@object
	.size		_ZN34_INTERNAL_2346139b_4_k_cu_b84d47174cuda3std3__48unexpectE,(_ZN34_INTERNAL_2346139b_4_k_cu_b84d47176thrust24THRUST_300001_SM_1000_NS8cuda_cub3parE - _ZN34_INTERNAL_2346139b_4_k_cu_b84d47174cuda3std3__48unexpectE)
_ZN34_INTERNAL_2346139b_4_k_cu_b84d47174cuda3std3__48unexpectE:
	.zero		1
	.type		_ZN34_INTERNAL_2346139b_4_k_cu_b84d47176thrust24THRUST_300001_SM_1000_NS8cuda_cub3parE,@object
	.size		_ZN34_INTERNAL_2346139b_4_k_cu_b84d47176thrust24THRUST_300001_SM_1000_NS8cuda_cub3parE,(_ZN34_INTERNAL_2346139b_4_k_cu_b84d47176thrust24THRUST_300001_SM_1000_NS12placeholders2_4E - _ZN34_INTERNAL_2346139b_4_k_cu_b84d47176thrust24THRUST_300001_SM_1000_NS8cuda_cub3parE)
_ZN34_INTERNAL_2346139b_4_k_cu_b84d47176thrust24THRUST_300001_SM_1000_NS8cuda_cub3parE:
	.zero		1
	.type		_ZN34_INTERNAL_2346139b_4_k_cu_b84d47176thrust24THRUST_300001_SM_1000_NS12placeholders2_4E,@object
	.size		_ZN34_INTERNAL_2346139b_4_k_cu_b84d47176thrust24THRUST_300001_SM_1000_NS12placeholders2_4E,(_ZN34_INTERNAL_2346139b_4_k_cu_b84d47174cuda3std3__45__cpo4cendE - _ZN34_INTERNAL_2346139b_4_k_cu_b84d47176thrust24THRUST_300001_SM_1000_NS12placeholders2_4E)
_ZN34_INTERNAL_2346139b_4_k_cu_b84d47176thrust24THRUST_300001_SM_1000_NS12placeholders2_4E:
	.zero		1
	.type		_ZN34_INTERNAL_2346139b_4_k_cu_b84d47174cuda3std3__45__cpo4cendE,@object
	.size		_ZN34_INTERNAL_2346139b_4_k_cu_b84d47174cuda3std3__45__cpo4cendE,(_ZN34_INTERNAL_2346139b_4_k_cu_b84d47174cuda3std6ranges3__45__cpo4cendE - _ZN34_INTERNAL_2346139b_4_k_cu_b84d47174cuda3std3__45__cpo4cendE)
_ZN34_INTERNAL_2346139b_4_k_cu_b84d47174cuda3std3__45__cpo4cendE:
	.zero		1
	.type		_ZN34_INTERNAL_2346139b_4_k_cu_b84d47174cuda3std6ranges3__45__cpo4cendE,@object
	.size		_ZN34_INTERNAL_2346139b_4_k_cu_b84d47174cuda3std6ranges3__45__cpo4cendE,(_ZN34_INTERNAL_2346139b_4_k_cu_b84d47174cuda3std3__420unreachable_sentinelE - _ZN34_INTERNAL_2346139b_4_k_cu_b84d47174cuda3std6ranges3__45__cpo4cendE)
_ZN34_INTERNAL_2346139b_4_k_cu_b84d47174cuda3std6ranges3__45__cpo4cendE:
	.zero		1
	.type		_ZN34_INTERNAL_2346139b_4_k_cu_b84d47174cuda3std3__420unreachable_sentinelE,@object
	.size		_ZN34_INTERNAL_2346139b_4_k_cu_b84d47174cuda3std3__420unreachable_sentinelE,(_ZN34_INTERNAL_2346139b_4_k_cu_b84d47174cuda3std6ranges3__45__cpo5ssizeE - _ZN34_INTERNAL_2346139b_4_k_cu_b84d47174cuda3std3__420unreachable_sentinelE)
_ZN34_INTERNAL_2346139b_4_k_cu_b84d47174cuda3std3__420unreachable_sentinelE:
	.zero		1
	.type		_ZN34_INTERNAL_2346139b_4_k_cu_b84d47174cuda3std6ranges3__45__cpo5ssizeE,@object
	.size		_ZN34_INTERNAL_2346139b_4_k_cu_b84d47174cuda3std6ranges3__45__cpo5ssizeE,(_ZN34_INTERNAL_2346139b_4_k_cu_b84d47176thrust24THRUST_300001_SM_1000_NS12placeholders2_8E - _ZN34_INTERNAL_2346139b_4_k_cu_b84d47174cuda3std6ranges3__45__cpo5ssizeE)
_ZN34_INTERNAL_2346139b_4_k_cu_b84d47174cuda3std6ranges3__45__cpo5ssizeE:
	.zero		1
	.type		_ZN34_INTERNAL_2346139b_4_k_cu_b84d47176thrust24THRUST_300001_SM_1000_NS12placeholders2_8E,@object
	.size		_ZN34_INTERNAL_2346139b_4_k_cu_b84d47176thrust24THRUST_300001_SM_1000_NS12placeholders2_8E,(_ZN34_INTERNAL_2346139b_4_k_cu_b84d47174cuda3std3__45__cpo5crendE - _ZN34_INTERNAL_2346139b_4_k_cu_b84d47176thrust24THRUST_300001_SM_1000_NS12placeholders2_8E)
_ZN34_INTERNAL_2346139b_4_k_cu_b84d47176thrust24THRUST_300001_SM_1000_NS12placeholders2_8E:
	.zero		1
	.type		_ZN34_INTERNAL_2346139b_4_k_cu_b84d47174cuda3std3__45__cpo5crendE,@object
	.size		_ZN34_INTERNAL_2346139b_4_k_cu_b84d47174cuda3std3__45__cpo5crendE,(_ZN34_INTERNAL_2346139b_4_k_cu_b84d47174cuda3std6ranges3__45__cpo4prevE - _ZN34_INTERNAL_2346139b_4_k_cu_b84d47174cuda3std3__45__cpo5crendE)
_ZN34_INTERNAL_2346139b_4_k_cu_b84d47174cuda3std3__45__cpo5crendE:
	.zero		1
	.type		_ZN34_INTERNAL_2346139b_4_k_cu_b84d47174cuda3std6ranges3__45__cpo4prevE,@object
	.size		_ZN34_INTERNAL_2346139b_4_k_cu_b84d47174cuda3std6ranges3__45__cpo4prevE,(_ZN34_INTERNAL_2346139b_4_k_cu_b84d47174cuda3std6ranges3__45__cpo9iter_moveE - _ZN34_INTERNAL_2346139b_4_k_cu_b84d47174cuda3std6ranges3__45__cpo4prevE)
_ZN34_INTERNAL_2346139b_4_k_cu_b84d47174cuda3std6ranges3__45__cpo4prevE:
	.zero		1
	.type		_ZN34_INTERNAL_2346139b_4_k_cu_b84d47174cuda3std6ranges3__45__cpo9iter_moveE,@object
	.size		_ZN34_INTERNAL_2346139b_4_k_cu_b84d47174cuda3std6ranges3__45__cpo9iter_moveE,(_ZN34_INTERNAL_2346139b_4_k_cu_b84d47176thrust24THRUST_300001_SM_1000_NS6system6detail10sequential3seqE - _ZN34_INTERNAL_2346139b_4_k_cu_b84d47174cuda3std6ranges3__45__cpo9iter_moveE)
_ZN34_INTERNAL_2346139b_4_k_cu_b84d47174cuda3std6ranges3__45__cpo9iter_moveE:
	.zero		1
	.type		_ZN34_INTERNAL_2346139b_4_k_cu_b84d47176thrust24THRUST_300001_SM_1000_NS6system6detail10sequential3seqE,@object
	.size		_ZN34_INTERNAL_2346139b_4_k_cu_b84d47176thrust24THRUST_300001_SM_1000_NS6system6detail10sequential3seqE,(.L_31 - _ZN34_INTERNAL_2346139b_4_k_cu_b84d47176thrust24THRUST_300001_SM_1000_NS6system6detail10sequential3seqE)
_ZN34_INTERNAL_2346139b_4_k_cu_b84d47176thrust24THRUST_300001_SM_1000_NS6system6detail10sequential3seqE:
	.zero		1
.L_31:


//--------------------- .nv.shared._Z17split_transpose_kPK5char2PS_iiiii --------------------------
	.section	.nv.shared._Z17split_transpose_kPK5char2PS_iiiii,"aw",@nobits
	.sectionflags	@""
	.align	2
.nv.shared._Z17split_transpose_kPK5char2PS_iiiii:
	.zero		33792


//--------------------- .nv.constant0._ZN3cub18CUB_300001_SM_10006detail11EmptyKernelIvEEvv --------------------------
	.section	.nv.constant0._ZN3cub18CUB_300001_SM_10006detail11EmptyKernelIvEEvv,"a",@progbits
	.sectionflags	@""
	.align	4
.nv.constant0._ZN3cub18CUB_300001_SM_10006detail11EmptyKernelIvEEvv:
	.zero		896


//--------------------- .nv.constant0._Z24input_transpose_simple_kPK5char2PS_iii --------------------------
	.section	.nv.constant0._Z24input_transpose_simple_kPK5char2PS_iii,"a",@progbits
	.sectionflags	@""
	.align	4
.nv.constant0._Z24input_transpose_simple_kPK5char2PS_iii:
	.zero		924


//--------------------- .nv.constant0._Z17split_transpose_kPK5char2PS_iiiii --------------------------
	.section	.nv.constant0._Z17split_transpose_kPK5char2PS_iiiii,"a",@progbits
	.sectionflags	@""
	.align	4
.nv.constant0._Z17split_transpose_kPK5char2PS_iiiii:
	.zero		932


//--------------------- SYMBOLS --------------------------

	.type		.nv.reservedSmem.offset0,@object
	.size		.nv.reservedSmem.offset0,0x4
	.type		.nv.reservedSmem.cap,@object
	.size		.nv.reservedSmem.cap,0x4
